//
// Generated by NVIDIA NVVM Compiler
//
// Compiler Build ID: CL-36424714
// Cuda compilation tools, release 13.0, V13.0.88
// Based on NVVM 20.0.0
//

.version 9.0
.target sm_100
.address_size 64

	// .globl	_Z10matrixInitPii
.global .align 4 .b8 precalc_xorwow_matrix[102400];
.global .align 4 .b8 precalc_xorwow_offset_matrix[102400];
.global .align 4 .b8 mrg32k3aM1[2304];
.global .align 4 .b8 mrg32k3aM2[2304];
.global .align 4 .b8 mrg32k3aM1SubSeq[2016];
.global .align 4 .b8 mrg32k3aM2SubSeq[2016];
.global .align 4 .b8 mrg32k3aM1Seq[2304];
.global .align 4 .b8 mrg32k3aM2Seq[2304];
.const .align 8 .b8 __cr_lgamma_table[72];

.visible .entry _Z10matrixInitPii(
	.param .u64 .ptr .align 1 _Z10matrixInitPii_param_0,
	.param .u32 _Z10matrixInitPii_param_1
)
{
	.reg .pred 	%p<2>;
	.reg .b32 	%r<6>;
	.reg .b64 	%rd<5>;

	ld.param.u64 	%rd1, [_Z10matrixInitPii_param_0];
	ld.param.u32 	%r2, [_Z10matrixInitPii_param_1];
	mov.u32 	%r3, %ctaid.x;
	mov.u32 	%r4, %ntid.x;
	mov.u32 	%r5, %tid.x;
	mad.lo.s32 	%r1, %r3, %r4, %r5;
	setp.ge.s32 	%p1, %r1, %r2;
	@%p1 bra 	$L__BB0_2;
	cvta.to.global.u64 	%rd2, %rd1;
	mul.wide.s32 	%rd3, %r1, 4;
	add.s64 	%rd4, %rd2, %rd3;
	st.global.u32 	[%rd4], %r1;
$L__BB0_2:
	ret;

}
	// .globl	_Z11matrixInitCPii
.visible .entry _Z11matrixInitCPii(
	.param .u64 .ptr .align 1 _Z11matrixInitCPii_param_0,
	.param .u32 _Z11matrixInitCPii_param_1
)
{
	.reg .pred 	%p<2>;
	.reg .b32 	%r<7>;
	.reg .b64 	%rd<5>;

	ld.param.u64 	%rd1, [_Z11matrixInitCPii_param_0];
	ld.param.u32 	%r2, [_Z11matrixInitCPii_param_1];
	mov.u32 	%r3, %ctaid.x;
	mov.u32 	%r4, %ntid.x;
	mov.u32 	%r5, %tid.x;
	mad.lo.s32 	%r1, %r3, %r4, %r5;
	setp.ge.s32 	%p1, %r1, %r2;
	@%p1 bra 	$L__BB1_2;
	cvta.to.global.u64 	%rd2, %rd1;
	mul.wide.s32 	%rd3, %r1, 4;
	add.s64 	%rd4, %rd2, %rd3;
	mov.b32 	%r6, 0;
	st.global.u32 	[%rd4], %r6;
$L__BB1_2:
	ret;

}
	// .globl	_Z18merge_basic_kernelPiiS_iS_
.visible .entry _Z18merge_basic_kernelPiiS_iS_(
	.param .u64 .ptr .align 1 _Z18merge_basic_kernelPiiS_iS__param_0,
	.param .u32 _Z18merge_basic_kernelPiiS_iS__param_1,
	.param .u64 .ptr .align 1 _Z18merge_basic_kernelPiiS_iS__param_2,
	.param .u32 _Z18merge_basic_kernelPiiS_iS__param_3,
	.param .u64 .ptr .align 1 _Z18merge_basic_kernelPiiS_iS__param_4
)
{
	.reg .pred 	%p<53>;
	.reg .b32 	%r<169>;
	.reg .b32 	%f<8>;
	.reg .b64 	%rd<88>;

	ld.param.u64 	%rd25, [_Z18merge_basic_kernelPiiS_iS__param_0];
	ld.param.u32 	%r70, [_Z18merge_basic_kernelPiiS_iS__param_1];
	ld.param.u64 	%rd26, [_Z18merge_basic_kernelPiiS_iS__param_2];
	ld.param.u32 	%r71, [_Z18merge_basic_kernelPiiS_iS__param_3];
	ld.param.u64 	%rd27, [_Z18merge_basic_kernelPiiS_iS__param_4];
	cvta.to.global.u64 	%rd1, %rd27;
	cvta.to.global.u64 	%rd2, %rd26;
	cvta.to.global.u64 	%rd3, %rd25;
	mov.u32 	%r72, %ctaid.x;
	mov.u32 	%r73, %ntid.x;
	mov.u32 	%r74, %tid.x;
	mad.lo.s32 	%r75, %r72, %r73, %r74;
	cvt.rn.f32.s32 	%f1, %r75;
	add.s32 	%r76, %r71, %r70;
	mov.u32 	%r77, %nctaid.x;
	mul.lo.s32 	%r78, %r73, %r77;
	div.u32 	%r79, %r76, %r78;
	cvt.rn.f32.u32 	%f2, %r79;
	mul.f32 	%f3, %f1, %f2;
	add.s32 	%r80, %r75, 1;
	cvt.rn.f32.s32 	%f4, %r80;
	mul.f32 	%f5, %f4, %f2;
	cvt.rn.f32.s32 	%f6, %r76;
	setp.lt.f32 	%p3, %f5, %f6;
	selp.f32 	%f7, %f5, %f6, %p3;
	cvt.rzi.s32.f32 	%r1, %f3;
	cvt.rzi.s32.f32 	%r2, %f7;
	min.s32 	%r142, %r1, %r70;
	sub.s32 	%r143, %r1, %r142;
	setp.lt.s32 	%p4, %r1, %r71;
	sub.s32 	%r81, %r1, %r71;
	selp.b32 	%r144, 0, %r81, %p4;
	setp.lt.s32 	%p5, %r1, %r70;
	sub.s32 	%r82, %r1, %r70;
	selp.b32 	%r145, 0, %r82, %p5;
$L__BB2_1:
	mov.u32 	%r10, %r142;
	mov.u32 	%r9, %r143;
	setp.lt.s32 	%p6, %r10, 1;
	setp.ge.s32 	%p7, %r9, %r71;
	or.pred  	%p8, %p6, %p7;
	@%p8 bra 	$L__BB2_4;
	add.s32 	%r83, %r10, -1;
	mul.wide.u32 	%rd28, %r83, 4;
	add.s64 	%rd29, %rd3, %rd28;
	ld.global.u32 	%r84, [%rd29];
	mul.wide.s32 	%rd30, %r9, 4;
	add.s64 	%rd31, %rd2, %rd30;
	ld.global.u32 	%r85, [%rd31];
	setp.le.s32 	%p9, %r84, %r85;
	@%p9 bra 	$L__BB2_4;
	sub.s32 	%r92, %r10, %r144;
	add.s32 	%r93, %r92, 1;
	shr.s32 	%r94, %r93, 1;
	add.s32 	%r143, %r94, %r9;
	sub.s32 	%r142, %r10, %r94;
	mov.pred 	%p51, 0;
	mov.u32 	%r145, %r9;
	bra.uni 	$L__BB2_7;
$L__BB2_4:
	setp.lt.s32 	%p11, %r9, 1;
	setp.ge.s32 	%p12, %r10, %r70;
	mov.pred 	%p51, -1;
	or.pred  	%p13, %p11, %p12;
	mov.u32 	%r142, %r10;
	mov.u32 	%r143, %r9;
	@%p13 bra 	$L__BB2_7;
	add.s32 	%r86, %r9, -1;
	mul.wide.u32 	%rd32, %r86, 4;
	add.s64 	%rd33, %rd2, %rd32;
	ld.global.u32 	%r87, [%rd33];
	mul.wide.s32 	%rd34, %r10, 4;
	add.s64 	%rd35, %rd3, %rd34;
	ld.global.u32 	%r88, [%rd35];
	setp.lt.s32 	%p15, %r87, %r88;
	mov.u32 	%r142, %r10;
	mov.u32 	%r143, %r9;
	@%p15 bra 	$L__BB2_7;
	sub.s32 	%r89, %r9, %r145;
	add.s32 	%r90, %r89, 1;
	shr.s32 	%r91, %r90, 1;
	add.s32 	%r142, %r91, %r10;
	sub.s32 	%r143, %r9, %r91;
	mov.pred 	%p51, 0;
	mov.u32 	%r144, %r10;
$L__BB2_7:
	not.pred 	%p18, %p51;
	@%p18 bra 	$L__BB2_1;
	min.s32 	%r150, %r2, %r70;
	sub.s32 	%r151, %r2, %r150;
	setp.lt.s32 	%p19, %r2, %r71;
	sub.s32 	%r95, %r2, %r71;
	selp.b32 	%r152, 0, %r95, %p19;
	setp.lt.s32 	%p20, %r2, %r70;
	sub.s32 	%r96, %r2, %r70;
	selp.b32 	%r153, 0, %r96, %p20;
$L__BB2_9:
	mov.u32 	%r26, %r150;
	mov.u32 	%r25, %r151;
	setp.lt.s32 	%p21, %r26, 1;
	setp.ge.s32 	%p22, %r25, %r71;
	or.pred  	%p23, %p21, %p22;
	@%p23 bra 	$L__BB2_12;
	add.s32 	%r97, %r26, -1;
	mul.wide.u32 	%rd36, %r97, 4;
	add.s64 	%rd37, %rd3, %rd36;
	ld.global.u32 	%r98, [%rd37];
	mul.wide.s32 	%rd38, %r25, 4;
	add.s64 	%rd39, %rd2, %rd38;
	ld.global.u32 	%r99, [%rd39];
	setp.le.s32 	%p24, %r98, %r99;
	@%p24 bra 	$L__BB2_12;
	sub.s32 	%r106, %r26, %r152;
	add.s32 	%r107, %r106, 1;
	shr.s32 	%r108, %r107, 1;
	add.s32 	%r151, %r108, %r25;
	sub.s32 	%r150, %r26, %r108;
	mov.pred 	%p52, 0;
	mov.u32 	%r153, %r25;
	bra.uni 	$L__BB2_15;
$L__BB2_12:
	setp.lt.s32 	%p26, %r25, 1;
	setp.ge.s32 	%p27, %r26, %r70;
	mov.pred 	%p52, -1;
	or.pred  	%p28, %p26, %p27;
	mov.u32 	%r150, %r26;
	mov.u32 	%r151, %r25;
	@%p28 bra 	$L__BB2_15;
	add.s32 	%r100, %r25, -1;
	mul.wide.u32 	%rd40, %r100, 4;
	add.s64 	%rd41, %rd2, %rd40;
	ld.global.u32 	%r101, [%rd41];
	mul.wide.s32 	%rd42, %r26, 4;
	add.s64 	%rd43, %rd3, %rd42;
	ld.global.u32 	%r102, [%rd43];
	setp.lt.s32 	%p30, %r101, %r102;
	mov.u32 	%r150, %r26;
	mov.u32 	%r151, %r25;
	@%p30 bra 	$L__BB2_15;
	sub.s32 	%r103, %r25, %r153;
	add.s32 	%r104, %r103, 1;
	shr.s32 	%r105, %r104, 1;
	add.s32 	%r150, %r105, %r26;
	sub.s32 	%r151, %r25, %r105;
	mov.pred 	%p52, 0;
	mov.u32 	%r152, %r26;
$L__BB2_15:
	not.pred 	%p33, %p52;
	@%p33 bra 	$L__BB2_9;
	sub.s32 	%r35, %r1, %r142;
	sub.s32 	%r36, %r150, %r142;
	add.s32 	%r110, %r35, %r150;
	sub.s32 	%r37, %r2, %r110;
	min.s32 	%r111, %r36, %r37;
	setp.lt.s32 	%p34, %r111, 1;
	mov.b32 	%r157, 0;
	mov.u32 	%r158, %r157;
	mov.u32 	%r159, %r157;
	@%p34 bra 	$L__BB2_19;
	mul.wide.s32 	%rd44, %r1, 4;
	add.s64 	%rd4, %rd1, %rd44;
	mul.wide.s32 	%rd45, %r35, 4;
	add.s64 	%rd5, %rd2, %rd45;
	mul.wide.s32 	%rd46, %r142, 4;
	add.s64 	%rd6, %rd3, %rd46;
	mov.b32 	%r159, 0;
	mov.u32 	%r158, %r159;
	mov.u32 	%r157, %r159;
$L__BB2_18:
	mul.wide.u32 	%rd47, %r157, 4;
	add.s64 	%rd48, %rd6, %rd47;
	ld.global.u32 	%r113, [%rd48];
	mul.wide.u32 	%rd49, %r158, 4;
	add.s64 	%rd50, %rd5, %rd49;
	ld.global.u32 	%r115, [%rd50];
	setp.gt.s32 	%p35, %r113, %r115;
	setp.le.s32 	%p36, %r113, %r115;
	selp.u32 	%r117, 1, 0, %p36;
	add.s32 	%r157, %r157, %r117;
	selp.u32 	%r118, 1, 0, %p35;
	add.s32 	%r158, %r158, %r118;
	min.s32 	%r119, %r113, %r115;
	mul.wide.u32 	%rd51, %r159, 4;
	add.s64 	%rd52, %rd4, %rd51;
	st.global.u32 	[%rd52], %r119;
	add.s32 	%r159, %r159, 1;
	setp.lt.s32 	%p37, %r157, %r36;
	setp.lt.s32 	%p38, %r158, %r37;
	and.pred  	%p39, %p37, %p38;
	@%p39 bra 	$L__BB2_18;
$L__BB2_19:
	setp.eq.s32 	%p40, %r157, %r36;
	@%p40 bra 	$L__BB2_27;
	setp.ge.s32 	%p41, %r157, %r36;
	@%p41 bra 	$L__BB2_34;
	add.s32 	%r47, %r157, %r142;
	sub.s32 	%r120, %r150, %r47;
	and.b32  	%r48, %r120, 3;
	setp.eq.s32 	%p42, %r48, 0;
	@%p42 bra 	$L__BB2_24;
	mul.wide.s32 	%rd53, %r1, 4;
	mul.wide.u32 	%rd54, %r159, 4;
	add.s64 	%rd55, %rd53, %rd54;
	add.s64 	%rd84, %rd1, %rd55;
	mul.wide.u32 	%rd56, %r157, 4;
	add.s64 	%rd57, %rd3, %rd56;
	mul.wide.s32 	%rd58, %r142, 4;
	add.s64 	%rd83, %rd57, %rd58;
	neg.s32 	%r160, %r48;
	add.s32 	%r159, %r159, %r48;
	add.s32 	%r157, %r157, %r48;
$L__BB2_23:
	.pragma "nounroll";
	ld.global.u32 	%r121, [%rd83];
	st.global.u32 	[%rd84], %r121;
	add.s64 	%rd84, %rd84, 4;
	add.s64 	%rd83, %rd83, 4;
	add.s32 	%r160, %r160, 1;
	setp.ne.s32 	%p43, %r160, 0;
	@%p43 bra 	$L__BB2_23;
$L__BB2_24:
	sub.s32 	%r122, %r47, %r150;
	setp.gt.u32 	%p44, %r122, -4;
	@%p44 bra 	$L__BB2_34;
	mul.wide.s32 	%rd59, %r142, 4;
	add.s64 	%rd60, %rd3, %rd59;
	add.s64 	%rd13, %rd60, 8;
	mul.wide.s32 	%rd61, %r1, 4;
	mul.wide.u32 	%rd62, %r159, 4;
	add.s64 	%rd63, %rd61, %rd62;
	add.s64 	%rd64, %rd63, %rd1;
	add.s64 	%rd87, %rd64, 8;
$L__BB2_26:
	mul.wide.s32 	%rd65, %r157, 4;
	add.s64 	%rd66, %rd13, %rd65;
	ld.global.u32 	%r123, [%rd66+-8];
	st.global.u32 	[%rd87+-8], %r123;
	ld.global.u32 	%r124, [%rd66+-4];
	st.global.u32 	[%rd87+-4], %r124;
	ld.global.u32 	%r125, [%rd66];
	st.global.u32 	[%rd87], %r125;
	ld.global.u32 	%r126, [%rd66+4];
	st.global.u32 	[%rd87+4], %r126;
	add.s32 	%r157, %r157, 4;
	add.s64 	%rd87, %rd87, 16;
	setp.lt.s32 	%p45, %r157, %r36;
	@%p45 bra 	$L__BB2_26;
	bra.uni 	$L__BB2_34;
$L__BB2_27:
	setp.ge.s32 	%p46, %r158, %r37;
	@%p46 bra 	$L__BB2_34;
	add.s32 	%r127, %r1, %r158;
	add.s32 	%r56, %r2, %r142;
	add.s32 	%r128, %r127, %r150;
	sub.s32 	%r129, %r56, %r128;
	and.b32  	%r57, %r129, 3;
	setp.eq.s32 	%p47, %r57, 0;
	mov.u32 	%r166, %r158;
	@%p47 bra 	$L__BB2_31;
	mul.wide.s32 	%rd67, %r1, 4;
	mul.wide.u32 	%rd68, %r159, 4;
	add.s64 	%rd69, %rd67, %rd68;
	add.s64 	%rd85, %rd1, %rd69;
	add.s64 	%rd70, %rd2, %rd67;
	mul.wide.s32 	%rd71, %r142, 4;
	sub.s64 	%rd16, %rd70, %rd71;
	neg.s32 	%r163, %r57;
	add.s32 	%r159, %r159, %r57;
	mov.u32 	%r166, %r158;
$L__BB2_30:
	.pragma "nounroll";
	mul.wide.s32 	%rd72, %r166, 4;
	add.s64 	%rd73, %rd16, %rd72;
	ld.global.u32 	%r130, [%rd73];
	st.global.u32 	[%rd85], %r130;
	add.s32 	%r166, %r166, 1;
	add.s64 	%rd85, %rd85, 4;
	add.s32 	%r163, %r163, 1;
	setp.ne.s32 	%p48, %r163, 0;
	@%p48 bra 	$L__BB2_30;
$L__BB2_31:
	sub.s32 	%r131, %r1, %r56;
	add.s32 	%r132, %r158, %r150;
	add.s32 	%r133, %r131, %r132;
	setp.gt.u32 	%p49, %r133, -4;
	@%p49 bra 	$L__BB2_34;
	mul.wide.s32 	%rd74, %r1, 4;
	add.s64 	%rd75, %rd74, %rd2;
	mul.wide.s32 	%rd76, %r142, 4;
	sub.s64 	%rd77, %rd75, %rd76;
	add.s64 	%rd19, %rd77, 8;
	mul.wide.u32 	%rd78, %r159, 4;
	add.s64 	%rd79, %rd74, %rd78;
	add.s64 	%rd80, %rd79, %rd1;
	add.s64 	%rd86, %rd80, 8;
$L__BB2_33:
	mul.wide.s32 	%rd81, %r166, 4;
	add.s64 	%rd82, %rd19, %rd81;
	ld.global.u32 	%r134, [%rd82+-8];
	st.global.u32 	[%rd86+-8], %r134;
	ld.global.u32 	%r135, [%rd82+-4];
	st.global.u32 	[%rd86+-4], %r135;
	ld.global.u32 	%r136, [%rd82];
	st.global.u32 	[%rd86], %r136;
	ld.global.u32 	%r137, [%rd82+4];
	st.global.u32 	[%rd86+4], %r137;
	add.s32 	%r166, %r166, 4;
	add.s64 	%rd86, %rd86, 16;
	setp.lt.s32 	%p50, %r166, %r37;
	@%p50 bra 	$L__BB2_33;
$L__BB2_34:
	ret;

}


// ===== COMPILED SASS (sm_100) =====

	.target	sm_100

	.elftype	@"ET_EXEC"


//--------------------- .note.nv.tkinfo           --------------------------
	.section	.note.nv.tkinfo,"",@"SHT_NOTE"
	.sectionflags	@"SHF_NOTE_NV_TKINFO"
	.tkinfo
        /*0018*/ 	.word	0x00000002
        /*0030*/ 	.string	""
        /*0030*/ 	.string	"ptxas"
        /*0030*/ 	.string	"Cuda compilation tools, release 13.0, V13.0.88"
        /*0030*/ 	.string	"Build cuda_13.0.r13.0/compiler.36424714_0"
        /*0030*/ 	.string	"-arch sm_100 -m 64 "



//--------------------- .note.nv.cuinfo           --------------------------
	.section	.note.nv.cuinfo,"",@"SHT_NOTE"
	.sectionflags	@"SHF_NOTE_NV_CUINFO"
        /*0018*/ 	.short	0x0002
        /*001a*/ 	.short	0x0064
        /*001c*/ 	.short	0x0082
	.zero		2


//--------------------- .nv.info                  --------------------------
	.section	.nv.info,"",@"SHT_CUDA_INFO"
	.align	4


	//----- nvinfo : EIATTR_REGCOUNT
	.align		4
        /*0000*/ 	.byte	0x04, 0x2f
        /*0002*/ 	.short	(.L_10 - .L_9)
	.align		4
.L_9:
        /*0004*/ 	.word	index@(_Z10matrixInitPii)
        /*0008*/ 	.word	0x00000008


	//----- nvinfo : EIATTR_FRAME_SIZE
	.align		4
.L_10:
        /*000c*/ 	.byte	0x04, 0x11
        /*000e*/ 	.short	(.L_12 - .L_11)
	.align		4
.L_11:
        /*0010*/ 	.word	index@(_Z10matrixInitPii)
        /*0014*/ 	.word	0x00000000


	//----- nvinfo : EIATTR_REGCOUNT
	.align		4
.L_12:
        /*0018*/ 	.byte	0x04, 0x2f
        /*001a*/ 	.short	(.L_14 - .L_13)
	.align		4
.L_13:
        /*001c*/ 	.word	index@(_Z11matrixInitCPii)
        /*0020*/ 	.word	0x00000008


	//----- nvinfo : EIATTR_FRAME_SIZE
	.align		4
.L_14:
        /*0024*/ 	.byte	0x04, 0x11
        /*0026*/ 	.short	(.L_16 - .L_15)
	.align		4
.L_15:
        /*0028*/ 	.word	index@(_Z11matrixInitCPii)
        /*002c*/ 	.word	0x00000000


	//----- nvinfo : EIATTR_REGCOUNT
	.align		4
.L_16:
        /*0030*/ 	.byte	0x04, 0x2f
        /*0032*/ 	.short	(.L_18 - .L_17)
	.align		4
.L_17:
        /*0034*/ 	.word	index@(_Z18merge_basic_kernelPiiS_iS_)
        /*0038*/ 	.word	0x0000001e


	//----- nvinfo : EIATTR_FRAME_SIZE
	.align		4
.L_18:
        /*003c*/ 	.byte	0x04, 0x11
        /*003e*/ 	.short	(.L_20 - .L_19)
	.align		4
.L_19:
        /*0040*/ 	.word	index@(_Z18merge_basic_kernelPiiS_iS_)
        /*0044*/ 	.word	0x00000000


	//----- nvinfo : EIATTR_MIN_STACK_SIZE
	.align		4
.L_20:
        /*0048*/ 	.byte	0x04, 0x12
        /*004a*/ 	.short	(.L_22 - .L_21)
	.align		4
.L_21:
        /*004c*/ 	.word	index@(_Z18merge_basic_kernelPiiS_iS_)
        /*0050*/ 	.word	0x00000000


	//----- nvinfo : EIATTR_MIN_STACK_SIZE
	.align		4
.L_22:
        /*0054*/ 	.byte	0x04, 0x12
        /*0056*/ 	.short	(.L_24 - .L_23)
	.align		4
.L_23:
        /*0058*/ 	.word	index@(_Z11matrixInitCPii)
        /*005c*/ 	.word	0x00000000


	//----- nvinfo : EIATTR_MIN_STACK_SIZE
	.align		4
.L_24:
        /*0060*/ 	.byte	0x04, 0x12
        /*0062*/ 	.short	(.L_26 - .L_25)
	.align		4
.L_25:
        /*0064*/ 	.word	index@(_Z10matrixInitPii)
        /*0068*/ 	.word	0x00000000
.L_26:


//--------------------- .nv.compat                --------------------------
	.section	.nv.compat,"",@"SHT_CUDA_COMPAT_INFO"
	.align	4
        /*0000*/ 	.byte	0x02, 0x09, 0x00, 0x00, 0x02, 0x02, 0x01, 0x00, 0x02, 0x05, 0x05, 0x00, 0x03, 0x07, 0x01, 0x01
        /*0010*/ 	.byte	0x02, 0x03, 0x00, 0x00, 0x02, 0x06, 0x01, 0x00, 0x04, 0x0b, 0x08, 0x00, 0x09, 0x00, 0x00, 0x00
        /*0020*/ 	.byte	0x00, 0x00, 0x00, 0x00


//--------------------- .nv.info._Z18merge_basic_kernelPiiS_iS_ --------------------------
	.section	.nv.info._Z18merge_basic_kernelPiiS_iS_,"",@"SHT_CUDA_INFO"
	.sectionflags	@""
	.align	4


	//----- nvinfo : EIATTR_CUDA_API_VERSION
	.align		4
        /*0000*/ 	.byte	0x04, 0x37
        /*0002*/ 	.short	(.L_28 - .L_27)
.L_27:
        /*0004*/ 	.word	0x00000082


	//----- nvinfo : EIATTR_KPARAM_INFO
	.align		4
.L_28:
        /*0008*/ 	.byte	0x04, 0x17
        /*000a*/ 	.short	(.L_30 - .L_29)
.L_29:
        /*000c*/ 	.word	0x00000000
        /*0010*/ 	.short	0x0004
        /*0012*/ 	.short	0x0020
        /*0014*/ 	.byte	0x00, 0xf5, 0x21, 0x00


	//----- nvinfo : EIATTR_KPARAM_INFO
	.align		4
.L_30:
        /*0018*/ 	.byte	0x04, 0x17
        /*001a*/ 	.short	(.L_32 - .L_31)
.L_31:
        /*001c*/ 	.word	0x00000000
        /*0020*/ 	.short	0x0003
        /*0022*/ 	.short	0x0018
        /*0024*/ 	.byte	0x00, 0xf0, 0x11, 0x00


	//----- nvinfo : EIATTR_KPARAM_INFO
	.align		4
.L_32:
        /*0028*/ 	.byte	0x04, 0x17
        /*002a*/ 	.short	(.L_34 - .L_33)
.L_33:
        /*002c*/ 	.word	0x00000000
        /*0030*/ 	.short	0x0002
        /*0032*/ 	.short	0x0010
        /*0034*/ 	.byte	0x00, 0xf5, 0x21, 0x00


	//----- nvinfo : EIATTR_KPARAM_INFO
	.align		4
.L_34:
        /*0038*/ 	.byte	0x04, 0x17
        /*003a*/ 	.short	(.L_36 - .L_35)
.L_35:
        /*003c*/ 	.word	0x00000000
        /*0040*/ 	.short	0x0001
        /*0042*/ 	.short	0x0008
        /*0044*/ 	.byte	0x00, 0xf0, 0x11, 0x00


	//----- nvinfo : EIATTR_KPARAM_INFO
	.align		4
.L_36:
        /*0048*/ 	.byte	0x04, 0x17
        /*004a*/ 	.short	(.L_38 - .L_37)
.L_37:
        /*004c*/ 	.word	0x00000000
        /*0050*/ 	.short	0x0000
        /*0052*/ 	.short	0x0000
        /*0054*/ 	.byte	0x00, 0xf5, 0x21, 0x00


	//----- nvinfo : EIATTR_SPARSE_MMA_MASK
	.align		4
.L_38:
        /*0058*/ 	.byte	0x03, 0x50
        /*005a*/ 	.short	0x0000


	//----- nvinfo : EIATTR_MAXREG_COUNT
	.align		4
        /*005c*/ 	.byte	0x03, 0x1b
        /*005e*/ 	.short	0x00ff


	//----- nvinfo : EIATTR_MERCURY_ISA_VERSION
	.align		4
        /*0060*/ 	.byte	0x03, 0x5f
        /*0062*/ 	.short	0x0101


	//----- nvinfo : EIATTR_VRC_CTA_INIT_COUNT
	.align		4
        /*0064*/ 	.byte	0x02, 0x4a
	.zero		1
	.zero		1


	//----- nvinfo : EIATTR_EXIT_INSTR_OFFSETS
	.align		4
        /*0068*/ 	.byte	0x04, 0x1c
        /*006a*/ 	.short	(.L_40 - .L_39)


	//   ....[0]....
.L_39:
        /*006c*/ 	.word	0x00000c70


	//   ....[1]....
        /*0070*/ 	.word	0x00000e90


	//   ....[2]....
        /*0074*/ 	.word	0x00001490


	//   ....[3]....
        /*0078*/ 	.word	0x00001530


	//   ....[4]....
        /*007c*/ 	.word	0x00001550


	//   ....[5]....
        /*0080*/ 	.word	0x00001760


	//   ....[6]....
        /*0084*/ 	.word	0x00001d80


	//   ....[7]....
        /*0088*/ 	.word	0x00001e20


	//----- nvinfo : EIATTR_CRS_STACK_SIZE
	.align		4
.L_40:
        /*008c*/ 	.byte	0x04, 0x1e
        /*008e*/ 	.short	(.L_42 - .L_41)
.L_41:
        /*0090*/ 	.word	0x00000000


	//----- nvinfo : EIATTR_CBANK_PARAM_SIZE
	.align		4
.L_42:
        /*0094*/ 	.byte	0x03, 0x19
        /*0096*/ 	.short	0x0028


	//----- nvinfo : EIATTR_PARAM_CBANK
	.align		4
        /*0098*/ 	.byte	0x04, 0x0a
        /*009a*/ 	.short	(.L_44 - .L_43)
	.align		4
.L_43:
        /*009c*/ 	.word	index@(.nv.constant0._Z18merge_basic_kernelPiiS_iS_)
        /*00a0*/ 	.short	0x0380
        /*00a2*/ 	.short	0x0028


	//----- nvinfo : EIATTR_SW_WAR
	.align		4
.L_44:
        /*00a4*/ 	.byte	0x04, 0x36
        /*00a6*/ 	.short	(.L_46 - .L_45)
.L_45:
        /*00a8*/ 	.word	0x00000008
.L_46:


//--------------------- .nv.info._Z11matrixInitCPii --------------------------
	.section	.nv.info._Z11matrixInitCPii,"",@"SHT_CUDA_INFO"
	.sectionflags	@""
	.align	4


	//----- nvinfo : EIATTR_CUDA_API_VERSION
	.align		4
        /*0000*/ 	.byte	0x04, 0x37
        /*0002*/ 	.short	(.L_48 - .L_47)
.L_47:
        /*0004*/ 	.word	0x00000082


	//----- nvinfo : EIATTR_KPARAM_INFO
	.align		4
.L_48:
        /*0008*/ 	.byte	0x04, 0x17
        /*000a*/ 	.short	(.L_50 - .L_49)
.L_49:
        /*000c*/ 	.word	0x00000000
        /*0010*/ 	.short	0x0001
        /*0012*/ 	.short	0x0008
        /*0014*/ 	.byte	0x00, 0xf0, 0x11, 0x00


	//----- nvinfo : EIATTR_KPARAM_INFO
	.align		4
.L_50:
        /*0018*/ 	.byte	0x04, 0x17
        /*001a*/ 	.short	(.L_52 - .L_51)
.L_51:
        /*001c*/ 	.word	0x00000000
        /*0020*/ 	.short	0x0000
        /*0022*/ 	.short	0x0000
        /*0024*/ 	.byte	0x00, 0xf5, 0x21, 0x00


	//----- nvinfo : EIATTR_SPARSE_MMA_MASK
	.align		4
.L_52:
        /*0028*/ 	.byte	0x03, 0x50
        /*002a*/ 	.short	0x0000


	//----- nvinfo : EIATTR_MAXREG_COUNT
	.align		4
        /*002c*/ 	.byte	0x03, 0x1b
        /*002e*/ 	.short	0x00ff


	//----- nvinfo : EIATTR_MERCURY_ISA_VERSION
	.align		4
        /*0030*/ 	.byte	0x03, 0x5f
        /*0032*/ 	.short	0x0101


	//----- nvinfo : EIATTR_VRC_CTA_INIT_COUNT
	.align		4
        /*0034*/ 	.byte	0x02, 0x4a
	.zero		1
	.zero		1


	//----- nvinfo : EIATTR_EXIT_INSTR_OFFSETS
	.align		4
        /*0038*/ 	.byte	0x04, 0x1c
        /*003a*/ 	.short	(.L_54 - .L_53)


	//   ....[0]....
.L_53:
        /*003c*/ 	.word	0x00000070


	//   ....[1]....
        /*0040*/ 	.word	0x000000c0


	//----- nvinfo : EIATTR_CBANK_PARAM_SIZE
	.align		4
.L_54:
        /*0044*/ 	.byte	0x03, 0x19
        /*0046*/ 	.short	0x000c


	//----- nvinfo : EIATTR_PARAM_CBANK
	.align		4
        /*0048*/ 	.byte	0x04, 0x0a
        /*004a*/ 	.short	(.L_56 - .L_55)
	.align		4
.L_55:
        /*004c*/ 	.word	index@(.nv.constant0._Z11matrixInitCPii)
        /*0050*/ 	.short	0x0380
        /*0052*/ 	.short	0x000c


	//----- nvinfo : EIATTR_SW_WAR
	.align		4
.L_56:
        /*0054*/ 	.byte	0x04, 0x36
        /*0056*/ 	.short	(.L_58 - .L_57)
.L_57:
        /*0058*/ 	.word	0x00000008
.L_58:


//--------------------- .nv.info._Z10matrixInitPii --------------------------
	.section	.nv.info._Z10matrixInitPii,"",@"SHT_CUDA_INFO"
	.sectionflags	@""
	.align	4


	//----- nvinfo : EIATTR_CUDA_API_VERSION
	.align		4
        /*0000*/ 	.byte	0x04, 0x37
        /*0002*/ 	.short	(.L_60 - .L_59)
.L_59:
        /*0004*/ 	.word	0x00000082


	//----- nvinfo : EIATTR_KPARAM_INFO
	.align		4
.L_60:
        /*0008*/ 	.byte	0x04, 0x17
        /*000a*/ 	.short	(.L_62 - .L_61)
.L_61:
        /*000c*/ 	.word	0x00000000
        /*0010*/ 	.short	0x0001
        /*0012*/ 	.short	0x0008
        /*0014*/ 	.byte	0x00, 0xf0, 0x11, 0x00


	//----- nvinfo : EIATTR_KPARAM_INFO
	.align		4
.L_62:
        /*0018*/ 	.byte	0x04, 0x17
        /*001a*/ 	.short	(.L_64 - .L_63)
.L_63:
        /*001c*/ 	.word	0x00000000
        /*0020*/ 	.short	0x0000
        /*0022*/ 	.short	0x0000
        /*0024*/ 	.byte	0x00, 0xf5, 0x21, 0x00


	//----- nvinfo : EIATTR_SPARSE_MMA_MASK
	.align		4
.L_64:
        /*0028*/ 	.byte	0x03, 0x50
        /*002a*/ 	.short	0x0000


	//----- nvinfo : EIATTR_MAXREG_COUNT
	.align		4
        /*002c*/ 	.byte	0x03, 0x1b
        /*002e*/ 	.short	0x00ff


	//----- nvinfo : EIATTR_MERCURY_ISA_VERSION
	.align		4
        /*0030*/ 	.byte	0x03, 0x5f
        /*0032*/ 	.short	0x0101


	//----- nvinfo : EIATTR_VRC_CTA_INIT_COUNT
	.align		4
        /*0034*/ 	.byte	0x02, 0x4a
	.zero		1
	.zero		1


	//----- nvinfo : EIATTR_EXIT_INSTR_OFFSETS
	.align		4
        /*0038*/ 	.byte	0x04, 0x1c
        /*003a*/ 	.short	(.L_66 - .L_65)


	//   ....[0]....
.L_65:
        /*003c*/ 	.word	0x00000070


	//   ....[1]....
        /*0040*/ 	.word	0x000000c0


	//----- nvinfo : EIATTR_CBANK_PARAM_SIZE
	.align		4
.L_66:
        /*0044*/ 	.byte	0x03, 0x19
        /*0046*/ 	.short	0x000c


	//----- nvinfo : EIATTR_PARAM_CBANK
	.align		4
        /*0048*/ 	.byte	0x04, 0x0a
        /*004a*/ 	.short	(.L_68 - .L_67)
	.align		4
.L_67:
        /*004c*/ 	.word	index@(.nv.constant0._Z10matrixInitPii)
        /*0050*/ 	.short	0x0380
        /*0052*/ 	.short	0x000c


	//----- nvinfo : EIATTR_SW_WAR
	.align		4
.L_68:
        /*0054*/ 	.byte	0x04, 0x36
        /*0056*/ 	.short	(.L_70 - .L_69)
.L_69:
        /*0058*/ 	.word	0x00000008
.L_70:


//--------------------- .nv.callgraph             --------------------------
	.section	.nv.callgraph,"",@"SHT_CUDA_CALLGRAPH"
	.align	4
	.sectionentsize	8
	.align		4
        /*0000*/ 	.word	0x00000000
	.align		4
        /*0004*/ 	.word	0xffffffff
	.align		4
        /*0008*/ 	.word	0x00000000
	.align		4
        /*000c*/ 	.word	0xfffffffe
	.align		4
        /*0010*/ 	.word	0x00000000
	.align		4
        /*0014*/ 	.word	0xfffffffd
	.align		4
        /*0018*/ 	.word	0x00000000
	.align		4
        /*001c*/ 	.word	0xfffffffc


//--------------------- .nv.constant4             --------------------------
	.section	.nv.constant4,"a",@progbits
	.align	8
	.align		8
.nv.constant4:
        /*0000*/ 	.dword	precalc_xorwow_matrix
	.align		8
        /*0008*/ 	.dword	precalc_xorwow_offset_matrix
	.align		8
        /*0010*/ 	.dword	mrg32k3aM1
	.align		8
        /*0018*/ 	.dword	mrg32k3aM2
	.align		8
        /*0020*/ 	.dword	mrg32k3aM1SubSeq
	.align		8
        /*0028*/ 	.dword	mrg32k3aM2SubSeq
	.align		8
        /*0030*/ 	.dword	mrg32k3aM1Seq
	.align		8
        /*0038*/ 	.dword	mrg32k3aM2Seq


//--------------------- .nv.constant3             --------------------------
	.section	.nv.constant3,"a",@progbits
	.align	8
.nv.constant3:
	.type		__cr_lgamma_table,@object
	.size		__cr_lgamma_table,(.L_8 - __cr_lgamma_table)
__cr_lgamma_table:
        /*0000*/ 	.byte	0x00, 0x00, 0x00, 0x00, 0x00, 0x00, 0x00, 0x00, 0x00, 0x00, 0x00, 0x00, 0x00, 0x00, 0x00, 0x00
        /*0010*/ 	.byte	0xef, 0x39, 0xfa, 0xfe, 0x42, 0x2e, 0xe6, 0x3f, 0x02, 0x20, 0x2a, 0xfa, 0x0b, 0xab, 0xfc, 0x3f
        /*0020*/ 	.byte	0xf9, 0x2c, 0x92, 0x7c, 0xa7, 0x6c, 0x09, 0x40, 0xc9, 0x79, 0x44, 0x3c, 0x64, 0x26, 0x13, 0x40
        /*0030*/ 	.byte	0xca, 0x01, 0xcf, 0x3a, 0x27, 0x51, 0x1a, 0x40, 0x30, 0xcc, 0x2d, 0xf3, 0xe1, 0x0c, 0x21, 0x40
        /*0040*/ 	.byte	0x0d, 0xb7, 0xfc, 0x82, 0x8e, 0x35, 0x25, 0x40
.L_8:


//--------------------- .text._Z18merge_basic_kernelPiiS_iS_ --------------------------
	.section	.text._Z18merge_basic_kernelPiiS_iS_,"ax",@progbits
	.align	128
        .global         _Z18merge_basic_kernelPiiS_iS_
        .type           _Z18merge_basic_kernelPiiS_iS_,@function
        .size           _Z18merge_basic_kernelPiiS_iS_,(.L_x_35 - _Z18merge_basic_kernelPiiS_iS_)
        .other          _Z18merge_basic_kernelPiiS_iS_,@"STO_CUDA_ENTRY STV_DEFAULT"
_Z18merge_basic_kernelPiiS_iS_:
.text._Z18merge_basic_kernelPiiS_iS_:
[----:B------:R-:W-:Y:S08]  /*0000*/  LDC R1, c[0x0][0x37c] ;  /* 0x0000df00ff017b82 */ /* 0x000ff00000000800 */
[----:B------:R-:W0:Y:S01]  /*0010*/  LDC R6, c[0x0][0x360] ;  /* 0x0000d800ff067b82 */ /* 0x000e220000000800 */
[----:B------:R-:W0:Y:S01]  /*0020*/  LDCU UR4, c[0x0][0x370] ;  /* 0x00006e00ff0477ac */ /* 0x000e220008000800 */
[----:B------:R-:W1:Y:S01]  /*0030*/  S2R R7, SR_TID.X ;  /* 0x0000000000077919 */ /* 0x000e620000002100 */
[----:B------:R-:W-:Y:S01]  /*0040*/  BSSY.RECONVERGENT B1, `(.L_x_0) ;  /* 0x000005c000017945 */ /* 0x000fe20003800200 */
[----:B------:R-:W2:Y:S04]  /*0050*/  LDCU UR6, c[0x0][0x398] ;  /* 0x00007300ff0677ac */ /* 0x000ea80008000800 */
[----:B------:R-:W1:Y:S01]  /*0060*/  S2UR UR5, SR_CTAID.X ;  /* 0x00000000000579c3 */ /* 0x000e620000002500 */
[----:B------:R-:W2:Y:S01]  /*0070*/  LDCU UR7, c[0x0][0x388] ;  /* 0x00007100ff0777ac */ /* 0x000ea20008000800 */
[----:B------:R-:W3:Y:S06]  /*0080*/  LDCU UR8, c[0x0][0x388] ;  /* 0x00007100ff0877ac */ /* 0x000eec0008000800 */
[----:B------:R-:W4:Y:S01]  /*0090*/  LDC.64 R8, c[0x0][0x380] ;  /* 0x0000e000ff087b82 */ /* 0x000f220000000a00 */
[----:B0-----:R-:W-:Y:S01]  /*00a0*/  IMAD R4, R6, UR4, RZ ;  /* 0x0000000406047c24 */ /* 0x001fe2000f8e02ff */
[----:B--2---:R-:W-:-:S03]  /*00b0*/  UIADD3 UR4, UPT, UPT, UR6, UR7, URZ ;  /* 0x0000000706047290 */ /* 0x004fc6000fffe0ff */
[----:B------:R-:W0:Y:S01]  /*00c0*/  I2F.U32.RP R0, R4 ;  /* 0x0000000400007306 */ /* 0x000e220000209000 */
[----:B------:R-:W-:Y:S01]  /*00d0*/  IMAD.MOV R5, RZ, RZ, -R4 ;  /* 0x000000ffff057224 */ /* 0x000fe200078e0a04 */
[----:B------:R-:W-:-:S06]  /*00e0*/  ISETP.NE.U32.AND P2, PT, R4, RZ, PT ;  /* 0x000000ff0400720c */ /* 0x000fcc0003f45070 */
[----:B0-----:R-:W0:Y:S02]  /*00f0*/  MUFU.RCP R0, R0 ;  /* 0x0000000000007308 */ /* 0x001e240000001000 */
[----:B0-----:R-:W-:Y:S02]  /*0100*/  VIADD R2, R0, 0xffffffe ;  /* 0x0ffffffe00027836 */ /* 0x001fe40000000000 */
[----:B-1----:R-:W-:-:S04]  /*0110*/  IMAD R0, R6, UR5, R7 ;  /* 0x0000000506007c24 */ /* 0x002fc8000f8e0207 */
[----:B------:R0:W1:Y:S01]  /*0120*/  F2I.FTZ.U32.TRUNC.NTZ R3, R2 ;  /* 0x0000000200037305 */ /* 0x000062000021f000 */
[----:B------:R-:W2:Y:S01]  /*0130*/  LDC.64 R6, c[0x0][0x390] ;  /* 0x0000e400ff067b82 */ /* 0x000ea20000000a00 */
[----:B0-----:R-:W-:Y:S02]  /*0140*/  IMAD.MOV.U32 R2, RZ, RZ, RZ ;  /* 0x000000ffff027224 */ /* 0x001fe400078e00ff */
[----:B-1----:R-:W-:-:S04]  /*0150*/  IMAD R5, R5, R3, RZ ;  /* 0x0000000305057224 */ /* 0x002fc800078e02ff */
[----:B------:R-:W-:Y:S01]  /*0160*/  IMAD.HI.U32 R3, R3, R5, R2 ;  /* 0x0000000503037227 */ /* 0x000fe200078e0002 */
[----:B------:R-:W-:Y:S02]  /*0170*/  I2FP.F32.S32 R2, R0 ;  /* 0x0000000000027245 */ /* 0x000fe40000201400 */
[----:B------:R-:W-:-:S03]  /*0180*/  IADD3 R0, PT, PT, R0, 0x1, RZ ;  /* 0x0000000100007810 */ /* 0x000fc60007ffe0ff */
[----:B------:R-:W-:Y:S01]  /*0190*/  IMAD.HI.U32 R3, R3, UR4, RZ ;  /* 0x0000000403037c27 */ /* 0x000fe2000f8e00ff */
[----:B------:R-:W-:-:S04]  /*01a0*/  I2FP.F32.S32 R0, R0 ;  /* 0x0000000000007245 */ /* 0x000fc80000201400 */
[----:B------:R-:W-:-:S05]  /*01b0*/  IADD3 R5, PT, PT, -R3, RZ, RZ ;  /* 0x000000ff03057210 */ /* 0x000fca0007ffe1ff */
[----:B------:R-:W-:-:S05]  /*01c0*/  IMAD R5, R4, R5, UR4 ;  /* 0x0000000404057e24 */ /* 0x000fca000f8e0205 */
[----:B------:R-:W-:-:S13]  /*01d0*/  ISETP.GE.U32.AND P0, PT, R5, R4, PT ;  /* 0x000000040500720c */ /* 0x000fda0003f06070 */
[----:B------:R-:W-:Y:S02]  /*01e0*/  @P0 IMAD.IADD R5, R5, 0x1, -R4 ;  /* 0x0000000105050824 */ /* 0x000fe400078e0a04 */
[----:B------:R-:W-:-:S03]  /*01f0*/  @P0 VIADD R3, R3, 0x1 ;  /* 0x0000000103030836 */ /* 0x000fc60000000000 */
[----:B------:R-:W-:-:S13]  /*0200*/  ISETP.GE.U32.AND P1, PT, R5, R4, PT ;  /* 0x000000040500720c */ /* 0x000fda0003f26070 */
[----:B------:R-:W-:Y:S01]  /*0210*/  @P1 VIADD R3, R3, 0x1 ;  /* 0x0000000103031836 */ /* 0x000fe20000000000 */
[----:B------:R-:W-:-:S04]  /*0220*/  @!P2 LOP3.LUT R3, RZ, R4, RZ, 0x33, !PT ;  /* 0x00000004ff03a212 */ /* 0x000fc800078e33ff */
[----:B------:R-:W-:-:S05]  /*0230*/  I2FP.F32.U32 R5, R3 ;  /* 0x0000000300057245 */ /* 0x000fca0000201000 */
[----:B------:R-:W-:Y:S01]  /*0240*/  FMUL R3, R2, R5 ;  /* 0x0000000502037220 */ /* 0x000fe20000400000 */
[----:B------:R-:W-:Y:S01]  /*0250*/  FMUL R0, R5, R0 ;  /* 0x0000000005007220 */ /* 0x000fe20000400000 */
[----:B------:R-:W-:Y:S01]  /*0260*/  I2FP.F32.S32 R5, UR4 ;  /* 0x0000000400057c45 */ /* 0x000fe20008201400 */
[----:B------:R-:W0:Y:S01]  /*0270*/  LDC R2, c[0x0][0x398] ;  /* 0x0000e600ff027b82 */ /* 0x000e220000000800 */
[----:B------:R-:W1:Y:S02]  /*0280*/  LDCU.64 UR4, c[0x0][0x358] ;  /* 0x00006b00ff0477ac */ /* 0x000e640008000a00 */
[CC--:B------:R-:W-:Y:S01]  /*0290*/  FSETP.GEU.AND P0, PT, R0.reuse, R5.reuse, PT ;  /* 0x000000050000720b */ /* 0x0c0fe20003f0e000 */
[----:B------:R-:W5:Y:S03]  /*02a0*/  F2I.TRUNC.NTZ R3, R3 ;  /* 0x0000000300037305 */ /* 0x000f66000020f100 */
[----:B------:R-:W-:-:S06]  /*02b0*/  FSEL R5, R0, R5, !P0 ;  /* 0x0000000500057208 */ /* 0x000fcc0004000000 */
[----:B------:R-:W0:Y:S01]  /*02c0*/  F2I.TRUNC.NTZ R5, R5 ;  /* 0x0000000500057305 */ /* 0x000e22000020f100 */
[C---:B-----5:R-:W-:Y:S01]  /*02d0*/  VIADD R11, R3.reuse, -UR6 ;  /* 0x80000006030b7c36 */ /* 0x060fe20008000000 */
[C---:B------:R-:W-:Y:S01]  /*02e0*/  VIMNMX R0, PT, PT, R3.reuse, UR7, PT ;  /* 0x0000000703007c48 */ /* 0x040fe2000bfe0100 */
[C---:B------:R-:W-:Y:S01]  /*02f0*/  VIADD R4, R3.reuse, -UR7 ;  /* 0x8000000703047c36 */ /* 0x040fe20008000000 */
[C---:B------:R-:W-:Y:S02]  /*0300*/  ISETP.GE.AND P0, PT, R3.reuse, UR6, PT ;  /* 0x0000000603007c0c */ /* 0x040fe4000bf06270 */
[C---:B------:R-:W-:Y:S01]  /*0310*/  ISETP.GE.AND P1, PT, R3.reuse, UR7, PT ;  /* 0x0000000703007c0c */ /* 0x040fe2000bf26270 */
[----:B------:R-:W-:Y:S01]  /*0320*/  IMAD.IADD R21, R3, 0x1, -R0 ;  /* 0x0000000103157824 */ /* 0x000fe200078e0a00 */
[----:B------:R-:W-:Y:S02]  /*0330*/  SEL R11, R11, RZ, P0 ;  /* 0x000000ff0b0b7207 */ /* 0x000fe40000000000 */
[----:B-1234-:R-:W-:-:S09]  /*0340*/  SEL R4, R4, RZ, P1 ;  /* 0x000000ff04047207 */ /* 0x01efd20000800000 */
.L_x_5:
[----:B0-----:R-:W-:Y:S01]  /*0350*/  ISETP.GE.AND P0, PT, R21, R2, PT ;  /* 0x000000021500720c */ /* 0x001fe20003f06270 */
[----:B------:R-:W-:Y:S04]  /*0360*/  BSSY.RECONVERGENT B2, `(.L_x_1) ;  /* 0x0000028000027945 */ /* 0x000fe80003800200 */
[----:B------:R-:W-:Y:S01]  /*0370*/  BSSY.RELIABLE B0, `(.L_x_2) ;  /* 0x0000018000007945 */ /* 0x000fe20003800100 */
[----:B------:R-:W-:Y:S01]  /*0380*/  MOV R13, R0 ;  /* 0x00000000000d7202 */ /* 0x000fe20000000f00 */
[----:B------:R-:W-:Y:S01]  /*0390*/  IMAD.MOV.U32 R15, RZ, RZ, R21 ;  /* 0x000000ffff0f7224 */ /* 0x000fe200078e0015 */
[----:B------:R-:W-:-:S13]  /*03a0*/  ISETP.LT.OR P0, PT, R0, 0x1, P0 ;  /* 0x000000010000780c */ /* 0x000fda0000701670 */
[----:B------:R-:W-:Y:S05]  /*03b0*/  @P0 BRA `(.L_x_3) ;  /* 0x0000000000380947 */ /* 0x000fea0003800000 */
[----:B------:R-:W-:Y:S02]  /*03c0*/  VIADD R17, R0, 0xffffffff ;  /* 0xffffffff00117836 */ /* 0x000fe40000000000 */
[----:B------:R-:W-:-:S04]  /*03d0*/  IMAD.WIDE R18, R21, 0x4, R6 ;  /* 0x0000000415127825 */ /* 0x000fc800078e0206 */
[----:B------:R-:W-:Y:S02]  /*03e0*/  IMAD.WIDE.U32 R16, R17, 0x4, R8 ;  /* 0x0000000411107825 */ /* 0x000fe400078e0008 */
[----:B------:R-:W2:Y:S04]  /*03f0*/  LDG.E R19, desc[UR4][R18.64] ;  /* 0x0000000412137981 */ /* 0x000ea8000c1e1900 */
[----:B------:R-:W2:Y:S02]  /*0400*/  LDG.E R16, desc[UR4][R16.64] ;  /* 0x0000000410107981 */ /* 0x000ea4000c1e1900 */
[----:B--2---:R-:W-:-:S13]  /*0410*/  ISETP.GT.AND P1, PT, R16, R19, PT ;  /* 0x000000131000720c */ /* 0x004fda0003f24270 */
[C---:B------:R-:W-:Y:S01]  /*0420*/  @P1 IADD3 R10, PT, PT, R0.reuse, 0x1, -R11 ;  /* 0x00000001000a1810 */ /* 0x040fe20007ffe80b */
[----:B------:R-:W-:Y:S05]  /*0430*/  @P1 BREAK.RELIABLE B0 ;  /* 0x0000000000001942 */ /* 0x000fea0003800100 */
[----:B------:R-:W-:Y:S01]  /*0440*/  @P1 SHF.R.S32.HI R10, RZ, 0x1, R10 ;  /* 0x00000001ff0a1819 */ /* 0x000fe2000001140a */
[----:B------:R-:W-:Y:S01]  /*0450*/  @P1 IMAD.MOV.U32 R4, RZ, RZ, R15 ;  /* 0x000000ffff041224 */ /* 0x000fe200078e000f */
[----:B------:R-:W-:Y:S02]  /*0460*/  @P1 PLOP3.LUT P0, PT, PT, PT, PT, 0x8, 0x80 ;  /* 0x000000000080181c */ /* 0x000fe40003f0e170 */
[----:B------:R-:W-:Y:S01]  /*0470*/  @P1 IADD3 R0, PT, PT, R0, -R10, RZ ;  /* 0x8000000a00001210 */ /* 0x000fe20007ffe0ff */
[----:B------:R-:W-:Y:S01]  /*0480*/  @P1 IMAD.IADD R21, R21, 0x1, R10 ;  /* 0x0000000115151824 */ /* 0x000fe200078e020a */
[----:B------:R-:W-:Y:S09]  /*0490*/  @P1 BRA `(.L_x_4) ;  /* 0x0000000000501947 */ /* 0x000ff20003800000 */
.L_x_3:
[----:B------:R-:W-:Y:S02]  /*04a0*/  ISETP.GE.AND P1, PT, R0, UR8, PT ;  /* 0x0000000800007c0c */ /* 0x000fe4000bf26270 */
[----:B------:R-:W-:Y:S02]  /*04b0*/  PLOP3.LUT P0, PT, PT, PT, PT, 0x80, 0x8 ;  /* 0x000000000008781c */ /* 0x000fe40003f0f070 */
[----:B------:R-:W-:-:S13]  /*04c0*/  ISETP.LT.OR P1, PT, R21, 0x1, P1 ;  /* 0x000000011500780c */ /* 0x000fda0000f21670 */
[----:B------:R-:W-:Y:S05]  /*04d0*/  @P1 BREAK.RELIABLE B0 ;  /* 0x0000000000001942 */ /* 0x000fea0003800100 */
[----:B------:R-:W-:Y:S05]  /*04e0*/  @P1 BRA `(.L_x_4) ;  /* 0x00000000003c1947 */ /* 0x000fea0003800000 */
[----:B------:R-:W-:Y:S05]  /*04f0*/  BSYNC.RELIABLE B0 ;  /* 0x0000000000007941 */ /* 0x000fea0003800100 */
.L_x_2:
[----:B------:R-:W-:Y:S02]  /*0500*/  VIADD R17, R15, 0xffffffff ;  /* 0xffffffff0f117836 */ /* 0x000fe40000000000 */
[----:B------:R-:W-:-:S04]  /*0510*/  IMAD.WIDE R18, R13, 0x4, R8 ;  /* 0x000000040d127825 */ /* 0x000fc800078e0208 */
[----:B------:R-:W-:Y:S02]  /*0520*/  IMAD.WIDE.U32 R16, R17, 0x4, R6 ;  /* 0x0000000411107825 */ /* 0x000fe400078e0006 */
[----:B------:R-:W2:Y:S04]  /*0530*/  LDG.E R19, desc[UR4][R18.64] ;  /* 0x0000000412137981 */ /* 0x000ea8000c1e1900 */
[----:B------:R-:W2:Y:S01]  /*0540*/  LDG.E R16, desc[UR4][R16.64] ;  /* 0x0000000410107981 */ /* 0x000ea2000c1e1900 */
[----:B------:R-:W-:Y:S01]  /*0550*/  IMAD.MOV.U32 R0, RZ, RZ, R13 ;  /* 0x000000ffff007224 */ /* 0x000fe200078e000d */
[----:B------:R-:W-:Y:S02]  /*0560*/  MOV R21, R15 ;  /* 0x0000000f00157202 */ /* 0x000fe40000000f00 */
[----:B--2---:R-:W-:-:S13]  /*0570*/  ISETP.GE.AND P1, PT, R16, R19, PT ;  /* 0x000000131000720c */ /* 0x004fda0003f26270 */
[----:B------:R-:W-:Y:S01]  /*0580*/  @P1 IADD3 R10, PT, PT, R15, 0x1, -R4 ;  /* 0x000000010f0a1810 */ /* 0x000fe20007ffe804 */
[----:B------:R-:W-:Y:S01]  /*0590*/  @P1 IMAD.MOV.U32 R11, RZ, RZ, R13 ;  /* 0x000000ffff0b1224 */ /* 0x000fe200078e000d */
[----:B------:R-:W-:Y:S02]  /*05a0*/  @P1 PLOP3.LUT P0, PT, PT, PT, PT, 0x8, 0x80 ;  /* 0x000000000080181c */ /* 0x000fe40003f0e170 */
[----:B------:R-:W-:-:S05]  /*05b0*/  @P1 SHF.R.S32.HI R10, RZ, 0x1, R10 ;  /* 0x00000001ff0a1819 */ /* 0x000fca000001140a */
[--C-:B------:R-:W-:Y:S02]  /*05c0*/  @P1 IMAD.IADD R0, R13, 0x1, R10.reuse ;  /* 0x000000010d001824 */ /* 0x100fe400078e020a */
[----:B------:R-:W-:-:S07]  /*05d0*/  @P1 IMAD.IADD R21, R15, 0x1, -R10 ;  /* 0x000000010f151824 */ /* 0x000fce00078e0a0a */
.L_x_4:
[----:B------:R-:W-:Y:S05]  /*05e0*/  BSYNC.RECONVERGENT B2 ;  /* 0x0000000000027941 */ /* 0x000fea0003800200 */
.L_x_1:
[----:B------:R-:W-:Y:S05]  /*05f0*/  @!P0 BRA `(.L_x_5) ;  /* 0xfffffffc00548947 */ /* 0x000fea000383ffff */
[----:B------:R-:W-:Y:S05]  /*0600*/  BSYNC.RECONVERGENT B1 ;  /* 0x0000000000017941 */ /* 0x000fea0003800200 */
.L_x_0:
[----:B------:R-:W-:Y:S05]  /*0610*/  WARPSYNC.ALL ;  /* 0x0000000000007948 */ /* 0x000fea0003800000 */
[----:B------:R-:W0:Y:S01]  /*0620*/  LDCU UR6, c[0x0][0x388] ;  /* 0x00007100ff0677ac */ /* 0x000e220008000800 */
[----:B------:R-:W1:Y:S01]  /*0630*/  LDC.64 R6, c[0x0][0x380] ;  /* 0x0000e000ff067b82 */ /* 0x000e620000000a00 */
[CC--:B------:R-:W-:Y:S01]  /*0640*/  ISETP.GE.AND P0, PT, R5.reuse, R2.reuse, PT ;  /* 0x000000020500720c */ /* 0x0c0fe20003f06270 */
[----:B------:R-:W-:Y:S01]  /*0650*/  BSSY.RECONVERGENT B2, `(.L_x_6) ;  /* 0x0000036000027945 */ /* 0x000fe20003800200 */
[----:B------:R-:W-:Y:S01]  /*0660*/  IADD3 R11, PT, PT, R5, -R2, RZ ;  /* 0x80000002050b7210 */ /* 0x000fe20007ffe0ff */
[----:B------:R-:W2:Y:S03]  /*0670*/  LDCU UR8, c[0x0][0x388] ;  /* 0x00007100ff0877ac */ /* 0x000ea60008000800 */
[----:B------:R-:W-:Y:S01]  /*0680*/  SEL R11, R11, RZ, P0 ;  /* 0x000000ff0b0b7207 */ /* 0x000fe20000000000 */
[----:B------:R-:W3:Y:S01]  /*0690*/  LDC.64 R8, c[0x0][0x390] ;  /* 0x0000e400ff087b82 */ /* 0x000ee20000000a00 */
[----:B------:R-:W4:Y:S01]  /*06a0*/  LDCU UR7, c[0x0][0x398] ;  /* 0x00007300ff0777ac */ /* 0x000f220008000800 */
[C---:B0-----:R-:W-:Y:S01]  /*06b0*/  VIADD R4, R5.reuse, -UR6 ;  /* 0x8000000605047c36 */ /* 0x041fe20008000000 */
[----:B------:R-:W-:-:S02]  /*06c0*/  VIMNMX R2, PT, PT, R5, UR6, PT ;  /* 0x0000000605027c48 */ /* 0x000fc4000bfe0100 */
[----:B------:R-:W-:-:S03]  /*06d0*/  ISETP.GE.AND P1, PT, R5, UR6, PT ;  /* 0x0000000605007c0c */ /* 0x000fc6000bf26270 */
[----:B------:R-:W-:Y:S01]  /*06e0*/  IMAD.IADD R21, R5, 0x1, -R2 ;  /* 0x0000000105157824 */ /* 0x000fe200078e0a02 */
[----:B--2---:R-:W-:-:S09]  /*06f0*/  SEL R4, R4, RZ, P1 ;  /* 0x000000ff04047207 */ /* 0x004fd20000800000 */
.L_x_11:
[----:B----4-:R-:W-:Y:S01]  /*0700*/  ISETP.GE.AND P0, PT, R21, UR7, PT ;  /* 0x0000000715007c0c */ /* 0x010fe2000bf06270 */
[----:B------:R-:W-:Y:S04]  /*0710*/  BSSY.RECONVERGENT B3, `(.L_x_7) ;  /* 0x0000028000037945 */ /* 0x000fe80003800200 */
[----:B------:R-:W-:Y:S01]  /*0720*/  BSSY.RELIABLE B1, `(.L_x_8) ;  /* 0x0000018000017945 */ /* 0x000fe20003800100 */
[----:B------:R-:W-:Y:S01]  /*0730*/  IMAD.MOV.U32 R13, RZ, RZ, R2 ;  /* 0x000000ffff0d7224 */ /* 0x000fe200078e0002 */
[----:B------:R-:W-:Y:S02]  /*0740*/  ISETP.LT.OR P0, PT, R2, 0x1, P0 ;  /* 0x000000010200780c */ /* 0x000fe40000701670 */
[----:B------:R-:W-:-:S11]  /*0750*/  MOV R15, R21 ;  /* 0x00000015000f7202 */ /* 0x000fd60000000f00 */
[----:B------:R-:W-:Y:S05]  /*0760*/  @P0 BRA `(.L_x_9) ;  /* 0x0000000000380947 */ /* 0x000fea0003800000 */
[----:B------:R-:W-:Y:S02]  /*0770*/  VIADD R17, R2, 0xffffffff ;  /* 0xffffffff02117836 */ /* 0x000fe40000000000 */
[----:B---3--:R-:W-:-:S04]  /*0780*/  IMAD.WIDE R18, R21, 0x4, R8 ;  /* 0x0000000415127825 */ /* 0x008fc800078e0208 */
[----:B-1----:R-:W-:Y:S02]  /*0790*/  IMAD.WIDE.U32 R16, R17, 0x4, R6 ;  /* 0x0000000411107825 */ /* 0x002fe400078e0006 */
[----:B------:R-:W2:Y:S04]  /*07a0*/  LDG.E R19, desc[UR4][R18.64] ;  /* 0x0000000412137981 */ /* 0x000ea8000c1e1900 */
[----:B------:R-:W2:Y:S02]  /*07b0*/  LDG.E R16, desc[UR4][R16.64] ;  /* 0x0000000410107981 */ /* 0x000ea4000c1e1900 */
[----:B--2---:R-:W-:-:S13]  /*07c0*/  ISETP.GT.AND P1, PT, R16, R19, PT ;  /* 0x000000131000720c */ /* 0x004fda0003f24270 */
[----:B------:R-:W-:Y:S01]  /*07d0*/  @P1 IADD3 R10, PT, PT, R2, 0x1, -R11 ;  /* 0x00000001020a1810 */ /* 0x000fe20007ffe80b */
[----:B------:R-:W-:Y:S05]  /*07e0*/  @P1 BREAK.RELIABLE B1 ;  /* 0x0000000000011942 */ /* 0x000fea0003800100 */
[----:B------:R-:W-:Y:S02]  /*07f0*/  @P1 SHF.R.S32.HI R10, RZ, 0x1, R10 ;  /* 0x00000001ff0a1819 */ /* 0x000fe4000001140a */
[----:B------:R-:W-:Y:S02]  /*0800*/  @P1 PLOP3.LUT P0, PT, PT, PT, PT, 0x8, 0x80 ;  /* 0x000000000080181c */ /* 0x000fe40003f0e170 */
[----:B------:R-:W-:Y:S01]  /*0810*/  @P1 MOV R4, R15 ;  /* 0x0000000f00041202 */ /* 0x000fe20000000f00 */
[----:B------:R-:W-:-:S02]  /*0820*/  @P1 IMAD.IADD R21, R21, 0x1, R10 ;  /* 0x0000000115151824 */ /* 0x000fc400078e020a */
[----:B------:R-:W-:Y:S01]  /*0830*/  @P1 IMAD.IADD R2, R2, 0x1, -R10 ;  /* 0x0000000102021824 */ /* 0x000fe200078e0a0a */
[----:B------:R-:W-:Y:S07]  /*0840*/  @P1 BRA `(.L_x_10) ;  /* 0x0000000000501947 */ /* 0x000fee0003800000 */
.L_x_9:
[----:B------:R-:W-:Y:S02]  /*0850*/  ISETP.GE.AND P1, PT, R2, UR8, PT ;  /* 0x0000000802007c0c */ /* 0x000fe4000bf26270 */
[----:B------:R-:W-:Y:S02]  /*0860*/  PLOP3.LUT P0, PT, PT, PT, PT, 0x80, 0x8 ;  /* 0x000000000008781c */ /* 0x000fe40003f0f070 */
[----:B------:R-:W-:-:S13]  /*0870*/  ISETP.LT.OR P1, PT, R21, 0x1, P1 ;  /* 0x000000011500780c */ /* 0x000fda0000f21670 */
[----:B------:R-:W-:Y:S05]  /*0880*/  @P1 BREAK.RELIABLE B1 ;  /* 0x0000000000011942 */ /* 0x000fea0003800100 */
[----:B------:R-:W-:Y:S05]  /*0890*/  @P1 BRA `(.L_x_10) ;  /* 0x00000000003c1947 */ /* 0x000fea0003800000 */
[----:B------:R-:W-:Y:S05]  /*08a0*/  BSYNC.RELIABLE B1 ;  /* 0x0000000000017941 */ /* 0x000fea0003800100 */
.L_x_8:
[----:B------:R-:W-:Y:S02]  /*08b0*/  VIADD R17, R15, 0xffffffff ;  /* 0xffffffff0f117836 */ /* 0x000fe40000000000 */
[----:B-1----:R-:W-:-:S04]  /*08c0*/  IMAD.WIDE R18, R13, 0x4, R6 ;  /* 0x000000040d127825 */ /* 0x002fc800078e0206 */
[----:B---3--:R-:W-:Y:S02]  /*08d0*/  IMAD.WIDE.U32 R16, R17, 0x4, R8 ;  /* 0x0000000411107825 */ /* 0x008fe400078e0008 */
[----:B------:R-:W2:Y:S04]  /*08e0*/  LDG.E R19, desc[UR4][R18.64] ;  /* 0x0000000412137981 */ /* 0x000ea8000c1e1900 */
[----:B------:R-:W2:Y:S01]  /*08f0*/  LDG.E R16, desc[UR4][R16.64] ;  /* 0x0000000410107981 */ /* 0x000ea2000c1e1900 */
[----:B------:R-:W-:Y:S02]  /*0900*/  IMAD.MOV.U32 R2, RZ, RZ, R13 ;  /* 0x000000ffff027224 */ /* 0x000fe400078e000d */
[----:B------:R-:W-:Y:S01]  /*0910*/  IMAD.MOV.U32 R21, RZ, RZ, R15 ;  /* 0x000000ffff157224 */ /* 0x000fe200078e000f */
[----:B--2---:R-:W-:-:S13]  /*0920*/  ISETP.GE.AND P1, PT, R16, R19, PT ;  /* 0x000000131000720c */ /* 0x004fda0003f26270 */
[----:B------:R-:W-:Y:S02]  /*0930*/  @P1 IADD3 R10, PT, PT, R15, 0x1, -R4 ;  /* 0x000000010f0a1810 */ /* 0x000fe40007ffe804 */
[----:B------:R-:W-:Y:S02]  /*0940*/  @P1 PLOP3.LUT P0, PT, PT, PT, PT, 0x8, 0x80 ;  /* 0x000000000080181c */ /* 0x000fe40003f0e170 */
[----:B------:R-:W-:Y:S02]  /*0950*/  @P1 SHF.R.S32.HI R10, RZ, 0x1, R10 ;  /* 0x00000001ff0a1819 */ /* 0x000fe4000001140a */
[----:B------:R-:W-:-:S03]  /*0960*/  @P1 MOV R11, R13 ;  /* 0x0000000d000b1202 */ /* 0x000fc60000000f00 */
[--C-:B------:R-:W-:Y:S02]  /*0970*/  @P1 IMAD.IADD R2, R13, 0x1, R10.reuse ;  /* 0x000000010d021824 */ /* 0x100fe400078e020a */
[----:B------:R-:W-:-:S07]  /*0980*/  @P1 IMAD.IADD R21, R15, 0x1, -R10 ;  /* 0x000000010f151824 */ /* 0x000fce00078e0a0a */
.L_x_10:
[----:B------:R-:W-:Y:S05]  /*0990*/  BSYNC.RECONVERGENT B3 ;  /* 0x0000000000037941 */ /* 0x000fea0003800200 */
.L_x_7:
[----:B------:R-:W-:Y:S05]  /*09a0*/  @!P0 BRA `(.L_x_11) ;  /* 0xfffffffc00548947 */ /* 0x000fea000383ffff */
[----:B------:R-:W-:Y:S05]  /*09b0*/  BSYNC.RECONVERGENT B2 ;  /* 0x0000000000027941 */ /* 0x000fea0003800200 */
.L_x_6:
[----:B------:R-:W-:Y:S05]  /*09c0*/  WARPSYNC.ALL ;  /* 0x0000000000007948 */ /* 0x000fea0003800000 */
[----:B------:R-:W-:Y:S01]  /*09d0*/  IMAD.IADD R19, R3, 0x1, -R0 ;  /* 0x0000000103137824 */ /* 0x000fe200078e0a00 */
[----:B------:R-:W-:Y:S01]  /*09e0*/  IADD3 R13, PT, PT, -R0, R2, RZ ;  /* 0x00000002000d7210 */ /* 0x000fe20007ffe1ff */
[----:B------:R-:W-:Y:S01]  /*09f0*/  BSSY.RECONVERGENT B2, `(.L_x_12) ;  /* 0x0000024000027945 */ /* 0x000fe20003800200 */
[----:B------:R-:W-:Y:S02]  /*0a00*/  IMAD.MOV.U32 R12, RZ, RZ, RZ ;  /* 0x000000ffff0c7224 */ /* 0x000fe400078e00ff */
[----:B------:R-:W-:Y:S01]  /*0a10*/  IADD3 R4, PT, PT, R5, -R19, -R2 ;  /* 0x8000001305047210 */ /* 0x000fe20007ffe802 */
[----:B------:R-:W-:-:S02]  /*0a20*/  IMAD.MOV.U32 R17, RZ, RZ, RZ ;  /* 0x000000ffff117224 */ /* 0x000fc400078e00ff */
[----:B------:R-:W-:Y:S01]  /*0a30*/  IMAD.MOV.U32 R15, RZ, RZ, RZ ;  /* 0x000000ffff0f7224 */ /* 0x000fe200078e00ff */
[----:B-1----:R-:W-:-:S04]  /*0a40*/  VIMNMX R6, PT, PT, R13, R4, PT ;  /* 0x000000040d067248 */ /* 0x002fc80003fe0100 */
[----:B------:R-:W-:-:S13]  /*0a50*/  ISETP.GE.AND P0, PT, R6, 0x1, PT ;  /* 0x000000010600780c */ /* 0x000fda0003f06270 */
[----:B------:R-:W-:Y:S05]  /*0a60*/  @!P0 BRA `(.L_x_13) ;  /* 0x0000000000708947 */ /* 0x000fea0003800000 */
[----:B------:R-:W0:Y:S01]  /*0a70*/  LDC.64 R6, c[0x0][0x390] ;  /* 0x0000e400ff067b82 */ /* 0x000e220000000a00 */
[----:B------:R-:W-:Y:S02]  /*0a80*/  HFMA2 R15, -RZ, RZ, 0, 0 ;  /* 0x00000000ff0f7431 */ /* 0x000fe400000001ff */
[----:B------:R-:W-:Y:S02]  /*0a90*/  IMAD.MOV.U32 R17, RZ, RZ, RZ ;  /* 0x000000ffff117224 */ /* 0x000fe400078e00ff */
[----:B------:R-:W-:-:S03]  /*0aa0*/  IMAD.MOV.U32 R12, RZ, RZ, RZ ;  /* 0x000000ffff0c7224 */ /* 0x000fc600078e00ff */
[----:B---3--:R-:W1:Y:S08]  /*0ab0*/  LDC.64 R8, c[0x0][0x3a0] ;  /* 0x0000e800ff087b82 */ /* 0x008e700000000a00 */
[----:B------:R-:W2:Y:S01]  /*0ac0*/  LDC.64 R10, c[0x0][0x380] ;  /* 0x0000e000ff0a7b82 */ /* 0x000ea20000000a00 */
[----:B0-----:R-:W-:-:S04]  /*0ad0*/  IMAD.WIDE R6, R19, 0x4, R6 ;  /* 0x0000000413067825 */ /* 0x001fc800078e0206 */
[----:B-1----:R-:W-:-:S04]  /*0ae0*/  IMAD.WIDE R8, R3, 0x4, R8 ;  /* 0x0000000403087825 */ /* 0x002fc800078e0208 */
[----:B--2---:R-:W-:-:S07]  /*0af0*/  IMAD.WIDE R10, R0, 0x4, R10 ;  /* 0x00000004000a7825 */ /* 0x004fce00078e020a */
.L_x_14:
[----:B------:R-:W-:-:S04]  /*0b00*/  IMAD.WIDE.U32 R20, R12, 0x4, R10 ;  /* 0x000000040c147825 */ /* 0x000fc800078e000a */
[----:B------:R-:W-:Y:S02]  /*0b10*/  IMAD.WIDE.U32 R18, R17, 0x4, R6 ;  /* 0x0000000411127825 */ /* 0x000fe400078e0006 */
[----:B------:R-:W2:Y:S04]  /*0b20*/  LDG.E R20, desc[UR4][R20.64] ;  /* 0x0000000414147981 */ /* 0x000ea8000c1e1900 */
[----:B------:R-:W2:Y:S01]  /*0b30*/  LDG.E R19, desc[UR4][R18.64] ;  /* 0x0000000412137981 */ /* 0x000ea2000c1e1900 */
[----:B------:R-:W-:Y:S01]  /*0b40*/  IMAD.WIDE.U32 R22, R15, 0x4, R8 ;  /* 0x000000040f167825 */ /* 0x000fe200078e0008 */
[----:B------:R-:W-:-:S03]  /*0b50*/  IADD3 R25, PT, PT, R17, 0x1, RZ ;  /* 0x0000000111197810 */ /* 0x000fc60007ffe0ff */
[----:B------:R-:W-:Y:S02]  /*0b60*/  VIADD R14, R12, 0x1 ;  /* 0x000000010c0e7836 */ /* 0x000fe40000000000 */
[----:B------:R-:W-:Y:S01]  /*0b70*/  VIADD R15, R15, 0x1 ;  /* 0x000000010f0f7836 */ /* 0x000fe20000000000 */
[CC--:B--2---:R-:W-:Y:S02]  /*0b80*/  ISETP.GT.AND P0, PT, R20.reuse, R19.reuse, PT ;  /* 0x000000131400720c */ /* 0x0c4fe40003f04270 */
[CC--:B------:R-:W-:Y:S02]  /*0b90*/  ISETP.GT.AND P1, PT, R20.reuse, R19.reuse, PT ;  /* 0x000000131400720c */ /* 0x0c0fe40003f24270 */
[----:B------:R-:W-:-:S05]  /*0ba0*/  VIMNMX R27, PT, PT, R20, R19, PT ;  /* 0x00000013141b7248 */ /* 0x000fca0003fe0100 */
[----:B------:R0:W-:Y:S04]  /*0bb0*/  STG.E desc[UR4][R22.64], R27 ;  /* 0x0000001b16007986 */ /* 0x0001e8000c101904 */
[----:B------:R-:W-:Y:S02]  /*0bc0*/  @!P0 IMAD.MOV R25, RZ, RZ, R17 ;  /* 0x000000ffff198224 */ /* 0x000fe400078e0211 */
[----:B------:R-:W-:Y:S02]  /*0bd0*/  @P1 IMAD.MOV R14, RZ, RZ, R12 ;  /* 0x000000ffff0e1224 */ /* 0x000fe400078e020c */
[----:B------:R-:W-:Y:S01]  /*0be0*/  IMAD.MOV.U32 R17, RZ, RZ, R25 ;  /* 0x000000ffff117224 */ /* 0x000fe200078e0019 */
[----:B------:R-:W-:Y:S02]  /*0bf0*/  ISETP.GE.AND P0, PT, R25, R4, PT ;  /* 0x000000041900720c */ /* 0x000fe40003f06270 */
[----:B------:R-:W-:-:S02]  /*0c00*/  ISETP.LT.AND P1, PT, R14, R13, PT ;  /* 0x0000000d0e00720c */ /* 0x000fc40003f21270 */
[----:B------:R-:W-:-:S11]  /*0c10*/  MOV R12, R14 ;  /* 0x0000000e000c7202 */ /* 0x000fd60000000f00 */
[----:B0-----:R-:W-:Y:S05]  /*0c20*/  @!P0 BRA P1, `(.L_x_14) ;  /* 0xfffffffc00b48947 */ /* 0x001fea000083ffff */
.L_x_13:
[----:B------:R-:W-:Y:S05]  /*0c30*/  BSYNC.RECONVERGENT B2 ;  /* 0x0000000000027941 */ /* 0x000fea0003800200 */
.L_x_12:
[----:B------:R-:W-:-:S13]  /*0c40*/  ISETP.NE.AND P0, PT, R12, R13, PT ;  /* 0x0000000d0c00720c */ /* 0x000fda0003f05270 */
[----:B------:R-:W-:Y:S05]  /*0c50*/  @!P0 BRA `(.L_x_15) ;  /* 0x0000000800388947 */ /* 0x000fea0003800000 */
[----:B------:R-:W-:-:S13]  /*0c60*/  ISETP.GE.AND P0, PT, R12, R13, PT ;  /* 0x0000000d0c00720c */ /* 0x000fda0003f06270 */
[----:B------:R-:W-:Y:S05]  /*0c70*/  @P0 EXIT ;  /* 0x000000000000094d */ /* 0x000fea0003800000 */
[----:B------:R-:W-:Y:S01]  /*0c80*/  IMAD.IADD R5, R0, 0x1, R12 ;  /* 0x0000000100057824 */ /* 0x000fe200078e020c */
[----:B------:R-:W-:Y:S03]  /*0c90*/  BSSY.RECONVERGENT B2, `(.L_x_16) ;  /* 0x000001f000027945 */ /* 0x000fe60003800200 */
[C---:B------:R-:W-:Y:S01]  /*0ca0*/  IMAD.IADD R4, R2.reuse, 0x1, -R5 ;  /* 0x0000000102047824 */ /* 0x040fe200078e0a05 */
[----:B------:R-:W-:-:S04]  /*0cb0*/  IADD3 R2, PT, PT, -R2, R5, RZ ;  /* 0x0000000502027210 */ /* 0x000fc80007ffe1ff */
[----:B------:R-:W-:Y:S02]  /*0cc0*/  LOP3.LUT P1, R10, R4, 0x3, RZ, 0xc0, !PT ;  /* 0x00000003040a7812 */ /* 0x000fe4000782c0ff */
[----:B------:R-:W-:-:S11]  /*0cd0*/  ISETP.GT.U32.AND P0, PT, R2, -0x4, PT ;  /* 0xfffffffc0200780c */ /* 0x000fd60003f04070 */
[----:B------:R-:W-:Y:S05]  /*0ce0*/  @!P1 BRA `(.L_x_17) ;  /* 0x0000000000649947 */ /* 0x000fea0003800000 */
[----:B------:R-:W0:Y:S01]  /*0cf0*/  LDC.64 R6, c[0x0][0x380] ;  /* 0x0000e000ff067b82 */ /* 0x000e220000000a00 */
[----:B------:R-:W3:Y:S01]  /*0d00*/  LDCU.64 UR6, c[0x0][0x3a0] ;  /* 0x00007400ff0677ac */ /* 0x000ee20008000a00 */
[----:B------:R-:W-:Y:S01]  /*0d10*/  IMAD.WIDE.U32 R4, R15, 0x4, RZ ;  /* 0x000000040f047825 */ /* 0x000fe200078e00ff */
[----:B------:R-:W-:-:S03]  /*0d20*/  IADD3 R2, PT, PT, -R10, RZ, RZ ;  /* 0x000000ff0a027210 */ /* 0x000fc60007ffe1ff */
[----:B------:R-:W-:Y:S02]  /*0d30*/  IMAD.IADD R15, R15, 0x1, R10 ;  /* 0x000000010f0f7824 */ /* 0x000fe400078e020a */
[----:B------:R-:W-:-:S03]  /*0d40*/  IMAD.WIDE R4, R3, 0x4, R4 ;  /* 0x0000000403047825 */ /* 0x000fc600078e0204 */
[----:B---3--:R-:W-:-:S04]  /*0d50*/  IADD3 R8, P1, PT, R4, UR6, RZ ;  /* 0x0000000604087c10 */ /* 0x008fc8000ff3e0ff */
[----:B------:R-:W-:Y:S01]  /*0d60*/  IADD3.X R11, PT, PT, R5, UR7, RZ, P1, !PT ;  /* 0x00000007050b7c10 */ /* 0x000fe20008ffe4ff */
[----:B0-----:R-:W-:-:S04]  /*0d70*/  IMAD.WIDE.U32 R6, R12, 0x4, R6 ;  /* 0x000000040c067825 */ /* 0x001fc800078e0006 */
[----:B------:R-:W-:Y:S02]  /*0d80*/  IMAD.IADD R12, R12, 0x1, R10 ;  /* 0x000000010c0c7824 */ /* 0x000fe400078e020a */
[----:B------:R-:W-:-:S04]  /*0d90*/  IMAD.WIDE R6, R0, 0x4, R6 ;  /* 0x0000000400067825 */ /* 0x000fc800078e0206 */
[----:B------:R-:W-:-:S07]  /*0da0*/  IMAD.MOV.U32 R9, RZ, RZ, R7 ;  /* 0x000000ffff097224 */ /* 0x000fce00078e0007 */
.L_x_18:
[----:B0-----:R-:W-:Y:S02]  /*0db0*/  IMAD.MOV.U32 R4, RZ, RZ, R6 ;  /* 0x000000ffff047224 */ /* 0x001fe400078e0006 */
[----:B------:R-:W-:-:S05]  /*0dc0*/  IMAD.MOV.U32 R5, RZ, RZ, R9 ;  /* 0x000000ffff057224 */ /* 0x000fca00078e0009 */
[----:B------:R0:W2:Y:S01]  /*0dd0*/  LDG.E R7, desc[UR4][R4.64] ;  /* 0x0000000404077981 */ /* 0x0000a2000c1e1900 */
[----:B------:R-:W-:Y:S01]  /*0de0*/  VIADD R2, R2, 0x1 ;  /* 0x0000000102027836 */ /* 0x000fe20000000000 */
[----:B------:R-:W-:-:S04]  /*0df0*/  IADD3 R6, P3, PT, R6, 0x4, RZ ;  /* 0x0000000406067810 */ /* 0x000fc80007f7e0ff */
[----:B------:R-:W-:Y:S01]  /*0e00*/  ISETP.NE.AND P1, PT, R2, RZ, PT ;  /* 0x000000ff0200720c */ /* 0x000fe20003f25270 */
[----:B------:R-:W-:Y:S02]  /*0e10*/  IMAD.X R9, RZ, RZ, R9, P3 ;  /* 0x000000ffff097224 */ /* 0x000fe400018e0609 */
[----:B0-----:R-:W-:Y:S01]  /*0e20*/  IMAD.MOV.U32 R4, RZ, RZ, R8 ;  /* 0x000000ffff047224 */ /* 0x001fe200078e0008 */
[----:B------:R-:W-:Y:S02]  /*0e30*/  MOV R5, R11 ;  /* 0x0000000b00057202 */ /* 0x000fe40000000f00 */
[----:B------:R-:W-:-:S05]  /*0e40*/  IADD3 R8, P2, PT, R8, 0x4, RZ ;  /* 0x0000000408087810 */ /* 0x000fca0007f5e0ff */
[----:B------:R-:W-:Y:S01]  /*0e50*/  IMAD.X R11, RZ, RZ, R11, P2 ;  /* 0x000000ffff0b7224 */ /* 0x000fe200010e060b */
[----:B--2---:R0:W-:Y:S01]  /*0e60*/  STG.E desc[UR4][R4.64], R7 ;  /* 0x0000000704007986 */ /* 0x0041e2000c101904 */
[----:B------:R-:W-:Y:S06]  /*0e70*/  @P1 BRA `(.L_x_18) ;  /* 0xfffffffc00cc1947 */ /* 0x000fec000383ffff */
.L_x_17:
[----:B------:R-:W-:Y:S05]  /*0e80*/  BSYNC.RECONVERGENT B2 ;  /* 0x0000000000027941 */ /* 0x000fea0003800200 */
.L_x_16:
[----:B------:R-:W-:Y:S05]  /*0e90*/  @P0 EXIT ;  /* 0x000000000000094d */ /* 0x000fea0003800000 */
[----:B0-----:R-:W0:Y:S01]  /*0ea0*/  LDC.64 R6, c[0x0][0x380] ;  /* 0x0000e000ff067b82 */ /* 0x001e220000000a00 */
[----:B------:R-:W1:Y:S01]  /*0eb0*/  LDCU.64 UR6, c[0x0][0x3a0] ;  /* 0x00007400ff0677ac */ /* 0x000e620008000a00 */
[----:B------:R-:W-:Y:S01]  /*0ec0*/  IMAD.WIDE.U32 R4, R15, 0x4, RZ ;  /* 0x000000040f047825 */ /* 0x000fe200078e00ff */
[----:B------:R-:W-:Y:S03]  /*0ed0*/  BSSY.RECONVERGENT B2, `(.L_x_19) ;  /* 0x000003c000027945 */ /* 0x000fe60003800200 */
[----:B------:R-:W-:-:S03]  /*0ee0*/  IMAD.WIDE R2, R3, 0x4, R4 ;  /* 0x0000000403027825 */ /* 0x000fc600078e0204 */
[----:B-1----:R-:W-:-:S04]  /*0ef0*/  IADD3 R2, P2, PT, R2, UR6, RZ ;  /* 0x0000000602027c10 */ /* 0x002fc8000ff5e0ff */
[----:B------:R-:W-:Y:S01]  /*0f00*/  IADD3 R2, P3, PT, R2, 0x8, RZ ;  /* 0x0000000802027810 */ /* 0x000fe20007f7e0ff */
[----:B0-----:R-:W-:Y:S01]  /*0f10*/  IMAD.WIDE R6, R0, 0x4, R6 ;  /* 0x0000000400067825 */ /* 0x001fe200078e0206 */
[----:B------:R-:W-:Y:S02]  /*0f20*/  IADD3 R0, PT, PT, R13, -R12, RZ ;  /* 0x8000000c0d007210 */ /* 0x000fe40007ffe0ff */
[----:B------:R-:W-:Y:S02]  /*0f30*/  IADD3.X R3, PT, PT, RZ, UR7, R3, P3, P2 ;  /* 0x00000007ff037c10 */ /* 0x000fe40009fe4403 */
[----:B------:R-:W-:Y:S02]  /*0f40*/  ISETP.GT.AND P1, PT, R0, 0xc, PT ;  /* 0x0000000c0000780c */ /* 0x000fe40003f24270 */
[----:B------:R-:W-:-:S05]  /*0f50*/  IADD3 R4, P0, PT, R6, 0x8, RZ ;  /* 0x0000000806047810 */ /* 0x000fca0007f1e0ff */
[----:B------:R-:W-:Y:S01]  /*0f60*/  IMAD.X R5, RZ, RZ, R7, P0 ;  /* 0x000000ffff057224 */ /* 0x000fe200000e0607 */
[----:B------:R-:W-:-:S05]  /*0f70*/  PLOP3.LUT P0, PT, PT, PT, PT, 0x80, 0x8 ;  /* 0x000000000008781c */ /* 0x000fca0003f0f070 */
[----:B------:R-:W-:Y:S08]  /*0f80*/  @!P1 BRA `(.L_x_20) ;  /* 0x0000000000c09947 */ /* 0x000ff00003800000 */
[----:B------:R-:W-:Y:S01]  /*0f90*/  PLOP3.LUT P0, PT, PT, PT, PT, 0x8, 0x80 ;  /* 0x000000000080781c */ /* 0x000fe20003f0e170 */
[----:B------:R-:W-:-:S12]  /*0fa0*/  VIADD R7, R13, 0xfffffff4 ;  /* 0xfffffff40d077836 */ /* 0x000fd80000000000 */
.L_x_21:
[----:B---3--:R-:W-:-:S05]  /*0fb0*/  IMAD.WIDE R8, R12, 0x4, R4 ;  /* 0x000000040c087825 */ /* 0x008fca00078e0204 */
[----:B------:R-:W2:Y:S04]  /*0fc0*/  LDG.E R15, desc[UR4][R8.64+-0x8] ;  /* 0xfffff804080f7981 */ /* 0x000ea8000c1e1900 */
[----:B--2---:R0:W-:Y:S04]  /*0fd0*/  STG.E desc[UR4][R2.64+-0x8], R15 ;  /* 0xfffff80f02007986 */ /* 0x0041e8000c101904 */
[----:B------:R-:W2:Y:S04]  /*0fe0*/  LDG.E R17, desc[UR4][R8.64+-0x4] ;  /* 0xfffffc0408117981 */ /* 0x000ea8000c1e1900 */
[----:B--2---:R1:W-:Y:S04]  /*0ff0*/  STG.E desc[UR4][R2.64+-0x4], R17 ;  /* 0xfffffc1102007986 */ /* 0x0043e8000c101904 */
[----:B------:R-:W2:Y:S01]  /*1000*/  LDG.E R19, desc[UR4][R8.64] ;  /* 0x0000000408137981 */ /* 0x000ea2000c1e1900 */
[----:B------:R-:W-:-:S03]  /*1010*/  VIADD R11, R12, 0x4 ;  /* 0x000000040c0b7836 */ /* 0x000fc60000000000 */
[----:B--2---:R2:W-:Y:S04]  /*1020*/  STG.E desc[UR4][R2.64], R19 ;  /* 0x0000001302007986 */ /* 0x0045e8000c101904 */
[----:B------:R-:W3:Y:S01]  /*1030*/  LDG.E R21, desc[UR4][R8.64+0x4] ;  /* 0x0000040408157981 */ /* 0x000ee2000c1e1900 */
[----:B------:R-:W-:-:S03]  /*1040*/  IMAD.WIDE R10, R11, 0x4, R4 ;  /* 0x000000040b0a7825 */ /* 0x000fc600078e0204 */
[----:B---3--:R3:W-:Y:S04]  /*1050*/  STG.E desc[UR4][R2.64+0x4], R21 ;  /* 0x0000041502007986 */ /* 0x0087e8000c101904 */
[----:B------:R-:W4:Y:S04]  /*1060*/  LDG.E R23, desc[UR4][R10.64+-0x8] ;  /* 0xfffff8040a177981 */ /* 0x000f28000c1e1900 */
[----:B----4-:R4:W-:Y:S04]  /*1070*/  STG.E desc[UR4][R2.64+0x8], R23 ;  /* 0x0000081702007986 */ /* 0x0109e8000c101904 */
[----:B0-----:R-:W5:Y:S04]  /*1080*/  LDG.E R15, desc[UR4][R10.64+-0x4] ;  /* 0xfffffc040a0f7981 */ /* 0x001f68000c1e1900 */
[----:B-----5:R0:W-:Y:S04]  /*1090*/  STG.E desc[UR4][R2.64+0xc], R15 ;  /* 0x00000c0f02007986 */ /* 0x0201e8000c101904 */
[----:B-1----:R-:W5:Y:S01]  /*10a0*/  LDG.E R17, desc[UR4][R10.64] ;  /* 0x000000040a117981 */ /* 0x002f62000c1e1900 */
[----:B------:R-:W-:-:S03]  /*10b0*/  IADD3 R9, PT, PT, R12, 0x8, RZ ;  /* 0x000000080c097810 */ /* 0x000fc60007ffe0ff */
[----:B-----5:R1:W-:Y:S04]  /*10c0*/  STG.E desc[UR4][R2.64+0x10], R17 ;  /* 0x0000101102007986 */ /* 0x0203e8000c101904 */
[----:B--2---:R-:W2:Y:S01]  /*10d0*/  LDG.E R19, desc[UR4][R10.64+0x4] ;  /* 0x000004040a137981 */ /* 0x004ea2000c1e1900 */
[----:B------:R-:W-:-:S03]  /*10e0*/  IMAD.WIDE R8, R9, 0x4, R4 ;  /* 0x0000000409087825 */ /* 0x000fc600078e0204 */
[----:B--2---:R2:W-:Y:S04]  /*10f0*/  STG.E desc[UR4][R2.64+0x14], R19 ;  /* 0x0000141302007986 */ /* 0x0045e8000c101904 */
[----:B---3--:R-:W3:Y:S04]  /*1100*/  LDG.E R21, desc[UR4][R8.64+-0x8] ;  /* 0xfffff80408157981 */ /* 0x008ee8000c1e1900 */
[----:B---3--:R3:W-:Y:S04]  /*1110*/  STG.E desc[UR4][R2.64+0x18], R21 ;  /* 0x0000181502007986 */ /* 0x0087e8000c101904 */
[----:B----4-:R-:W4:Y:S04]  /*1120*/  LDG.E R23, desc[UR4][R8.64+-0x4] ;  /* 0xfffffc0408177981 */ /* 0x010f28000c1e1900 */
[----:B----4-:R4:W-:Y:S04]  /*1130*/  STG.E desc[UR4][R2.64+0x1c], R23 ;  /* 0x00001c1702007986 */ /* 0x0109e8000c101904 */
[----:B0-----:R-:W5:Y:S01]  /*1140*/  LDG.E R15, desc[UR4][R8.64] ;  /* 0x00000004080f7981 */ /* 0x001f62000c1e1900 */
[----:B------:R-:W-:-:S03]  /*1150*/  VIADD R11, R12, 0xc ;  /* 0x0000000c0c0b7836 */ /* 0x000fc60000000000 */
[----:B-----5:R0:W-:Y:S04]  /*1160*/  STG.E desc[UR4][R2.64+0x20], R15 ;  /* 0x0000200f02007986 */ /* 0x0201e8000c101904 */
[----:B-1----:R-:W5:Y:S01]  /*1170*/  LDG.E R17, desc[UR4][R8.64+0x4] ;  /* 0x0000040408117981 */ /* 0x002f62000c1e1900 */
[----:B------:R-:W-:-:S03]  /*1180*/  IMAD.WIDE R10, R11, 0x4, R4 ;  /* 0x000000040b0a7825 */ /* 0x000fc600078e0204 */
[----:B-----5:R-:W-:Y:S04]  /*1190*/  STG.E desc[UR4][R2.64+0x24], R17 ;  /* 0x0000241102007986 */ /* 0x020fe8000c101904 */
[----:B--2---:R-:W2:Y:S04]  /*11a0*/  LDG.E R19, desc[UR4][R10.64+-0x8] ;  /* 0xfffff8040a137981 */ /* 0x004ea8000c1e1900 */
[----:B--2---:R-:W-:Y:S04]  /*11b0*/  STG.E desc[UR4][R2.64+0x28], R19 ;  /* 0x0000281302007986 */ /* 0x004fe8000c101904 */
[----:B---3--:R-:W2:Y:S04]  /*11c0*/  LDG.E R21, desc[UR4][R10.64+-0x4] ;  /* 0xfffffc040a157981 */ /* 0x008ea8000c1e1900 */
[----:B--2---:R-:W-:Y:S04]  /*11d0*/  STG.E desc[UR4][R2.64+0x2c], R21 ;  /* 0x00002c1502007986 */ /* 0x004fe8000c101904 */
[----:B----4-:R-:W2:Y:S01]  /*11e0*/  LDG.E R23, desc[UR4][R10.64] ;  /* 0x000000040a177981 */ /* 0x010ea2000c1e1900 */
[----:B------:R-:W-:-:S05]  /*11f0*/  VIADD R12, R12, 0x10 ;  /* 0x000000100c0c7836 */ /* 0x000fca0000000000 */
[----:B------:R-:W-:Y:S01]  /*1200*/  ISETP.GE.AND P1, PT, R12, R7, PT ;  /* 0x000000070c00720c */ /* 0x000fe20003f26270 */
[----:B--2---:R-:W-:Y:S04]  /*1210*/  STG.E desc[UR4][R2.64+0x30], R23 ;  /* 0x0000301702007986 */ /* 0x004fe8000c101904 */
[----:B0-----:R-:W2:Y:S01]  /*1220*/  LDG.E R15, desc[UR4][R10.64+0x4] ;  /* 0x000004040a0f7981 */ /* 0x001ea2000c1e1900 */
[----:B------:R-:W-:-:S04]  /*1230*/  IADD3 R0, P2, PT, R2, 0x40, RZ ;  /* 0x0000004002007810 */ /* 0x000fc80007f5e0ff */
[----:B------:R-:W-:Y:S01]  /*1240*/  IADD3.X R9, PT, PT, RZ, R3, RZ, P2, !PT ;  /* 0x00000003ff097210 */ /* 0x000fe200017fe4ff */
[----:B--2---:R0:W-:Y:S02]  /*1250*/  STG.E desc[UR4][R2.64+0x34], R15 ;  /* 0x0000340f02007986 */ /* 0x0041e4000c101904 */
[----:B0-----:R-:W-:Y:S02]  /*1260*/  IMAD.MOV.U32 R2, RZ, RZ, R0 ;  /* 0x000000ffff027224 */ /* 0x001fe400078e0000 */
[----:B------:R-:W-:Y:S01]  /*1270*/  IMAD.MOV.U32 R3, RZ, RZ, R9 ;  /* 0x000000ffff037224 */ /* 0x000fe200078e0009 */
[----:B------:R-:W-:Y:S06]  /*1280*/  @!P1 BRA `(.L_x_21) ;  /* 0xfffffffc00489947 */ /* 0x000fec000383ffff */
.L_x_20:
[----:B------:R-:W-:Y:S05]  /*1290*/  BSYNC.RECONVERGENT B2 ;  /* 0x0000000000027941 */ /* 0x000fea0003800200 */
.L_x_19:
[----:B------:R-:W-:Y:S01]  /*12a0*/  IADD3 R0, PT, PT, R13, -R12, RZ ;  /* 0x8000000c0d007210 */ /* 0x000fe20007ffe0ff */
[----:B------:R-:W-:Y:S03]  /*12b0*/  BSSY.RECONVERGENT B2, `(.L_x_22) ;  /* 0x000001c000027945 */ /* 0x000fe60003800200 */
[----:B------:R-:W-:-:S13]  /*12c0*/  ISETP.GT.AND P1, PT, R0, 0x4, PT ;  /* 0x000000040000780c */ /* 0x000fda0003f24270 */
[----:B------:R-:W-:Y:S05]  /*12d0*/  @!P1 BRA `(.L_x_23) ;  /* 0x0000000000649947 */ /* 0x000fea0003800000 */
[----:B------:R-:W-:-:S05]  /*12e0*/  IMAD.WIDE R6, R12, 0x4, R4 ;  /* 0x000000040c067825 */ /* 0x000fca00078e0204 */
[----:B------:R-:W2:Y:S04]  /*12f0*/  LDG.E R11, desc[UR4][R6.64+-0x8] ;  /* 0xfffff804060b7981 */ /* 0x000ea8000c1e1900 */
[----:B--2---:R0:W-:Y:S04]  /*1300*/  STG.E desc[UR4][R2.64+-0x8], R11 ;  /* 0xfffff80b02007986 */ /* 0x0041e8000c101904 */
[----:B------:R-:W2:Y:S04]  /*1310*/  LDG.E R15, desc[UR4][R6.64+-0x4] ;  /* 0xfffffc04060f7981 */ /* 0x000ea8000c1e1900 */
[----:B--2---:R1:W-:Y:S04]  /*1320*/  STG.E desc[UR4][R2.64+-0x4], R15 ;  /* 0xfffffc0f02007986 */ /* 0x0043e8000c101904 */
[----:B------:R-:W2:Y:S01]  /*1330*/  LDG.E R17, desc[UR4][R6.64] ;  /* 0x0000000406117981 */ /* 0x000ea2000c1e1900 */
[----:B---3--:R-:W-:-:S03]  /*1340*/  VIADD R9, R12, 0x4 ;  /* 0x000000040c097836 */ /* 0x008fc60000000000 */
[----:B--2---:R2:W-:Y:S04]  /*1350*/  STG.E desc[UR4][R2.64], R17 ;  /* 0x0000001102007986 */ /* 0x0045e8000c101904 */
[----:B------:R-:W3:Y:S01]  /*1360*/  LDG.E R19, desc[UR4][R6.64+0x4] ;  /* 0x0000040406137981 */ /* 0x000ee2000c1e1900 */
[----:B------:R-:W-:-:S03]  /*1370*/  IMAD.WIDE R8, R9, 0x4, R4 ;  /* 0x0000000409087825 */ /* 0x000fc600078e0204 */
[----:B---3--:R-:W-:Y:S04]  /*1380*/  STG.E desc[UR4][R2.64+0x4], R19 ;  /* 0x0000041302007986 */ /* 0x008fe8000c101904 */
[----:B------:R-:W3:Y:S04]  /*1390*/  LDG.E R21, desc[UR4][R8.64+-0x8] ;  /* 0xfffff80408157981 */ /* 0x000ee8000c1e1900 */
[----:B---3--:R-:W-:Y:S04]  /*13a0*/  STG.E desc[UR4][R2.64+0x8], R21 ;  /* 0x0000081502007986 */ /* 0x008fe8000c101904 */
[----:B0-----:R-:W3:Y:S04]  /*13b0*/  LDG.E R11, desc[UR4][R8.64+-0x4] ;  /* 0xfffffc04080b7981 */ /* 0x001ee8000c1e1900 */
[----:B---3--:R-:W-:Y:S04]  /*13c0*/  STG.E desc[UR4][R2.64+0xc], R11 ;  /* 0x00000c0b02007986 */ /* 0x008fe8000c101904 */
[----:B-1----:R-:W3:Y:S01]  /*13d0*/  LDG.E R15, desc[UR4][R8.64] ;  /* 0x00000004080f7981 */ /* 0x002ee2000c1e1900 */
[----:B------:R-:W-:-:S03]  /*13e0*/  IADD3 R0, P1, PT, R2, 0x20, RZ ;  /* 0x0000002002007810 */ /* 0x000fc60007f3e0ff */
[----:B---3--:R-:W-:Y:S04]  /*13f0*/  STG.E desc[UR4][R2.64+0x10], R15 ;  /* 0x0000100f02007986 */ /* 0x008fe8000c101904 */
[----:B--2---:R-:W2:Y:S01]  /*1400*/  LDG.E R17, desc[UR4][R8.64+0x4] ;  /* 0x0000040408117981 */ /* 0x004ea2000c1e1900 */
[----:B------:R-:W-:Y:S01]  /*1410*/  IMAD.X R7, RZ, RZ, R3, P1 ;  /* 0x000000ffff077224 */ /* 0x000fe200008e0603 */
[----:B------:R-:W-:Y:S02]  /*1420*/  PLOP3.LUT P0, PT, PT, PT, PT, 0x8, 0x80 ;  /* 0x000000000080781c */ /* 0x000fe40003f0e170 */
[----:B------:R-:W-:Y:S01]  /*1430*/  IADD3 R12, PT, PT, R12, 0x8, RZ ;  /* 0x000000080c0c7810 */ /* 0x000fe20007ffe0ff */
[----:B--2---:R0:W-:Y:S02]  /*1440*/  STG.E desc[UR4][R2.64+0x14], R17 ;  /* 0x0000141102007986 */ /* 0x0041e4000c101904 */
[----:B0-----:R-:W-:-:S02]  /*1450*/  IMAD.MOV.U32 R2, RZ, RZ, R0 ;  /* 0x000000ffff027224 */ /* 0x001fc400078e0000 */
[----:B------:R-:W-:-:S07]  /*1460*/  IMAD.MOV.U32 R3, RZ, RZ, R7 ;  /* 0x000000ffff037224 */ /* 0x000fce00078e0007 */
.L_x_23:
[----:B------:R-:W-:Y:S05]  /*1470*/  BSYNC.RECONVERGENT B2 ;  /* 0x0000000000027941 */ /* 0x000fea0003800200 */
.L_x_22:
[----:B------:R-:W-:-:S13]  /*1480*/  ISETP.LT.OR P0, PT, R12, R13, P0 ;  /* 0x0000000d0c00720c */ /* 0x000fda0000701670 */
[----:B------:R-:W-:Y:S05]  /*1490*/  @!P0 EXIT ;  /* 0x000000000000894d */ /* 0x000fea0003800000 */
[----:B------:R-:W-:-:S05]  /*14a0*/  IMAD.WIDE R4, R12, 0x4, R4 ;  /* 0x000000040c047825 */ /* 0x000fca00078e0204 */
[----:B------:R-:W2:Y:S04]  /*14b0*/  LDG.E R7, desc[UR4][R4.64+-0x8] ;  /* 0xfffff80404077981 */ /* 0x000ea8000c1e1900 */
[----:B--2---:R-:W-:Y:S04]  /*14c0*/  STG.E desc[UR4][R2.64+-0x8], R7 ;  /* 0xfffff80702007986 */ /* 0x004fe8000c101904 */
[----:B---3--:R-:W2:Y:S04]  /*14d0*/  LDG.E R9, desc[UR4][R4.64+-0x4] ;  /* 0xfffffc0404097981 */ /* 0x008ea8000c1e1900 */
[----:B--2---:R-:W-:Y:S04]  /*14e0*/  STG.E desc[UR4][R2.64+-0x4], R9 ;  /* 0xfffffc0902007986 */ /* 0x004fe8000c101904 */
[----:B------:R-:W2:Y:S04]  /*14f0*/  LDG.E R11, desc[UR4][R4.64] ;  /* 0x00000004040b7981 */ /* 0x000ea8000c1e1900 */
[----:B--2---:R-:W-:Y:S04]  /*1500*/  STG.E desc[UR4][R2.64], R11 ;  /* 0x0000000b02007986 */ /* 0x004fe8000c101904 */
[----:B------:R-:W2:Y:S04]  /*1510*/  LDG.E R13, desc[UR4][R4.64+0x4] ;  /* 0x00000404040d7981 */ /* 0x000ea8000c1e1900 */
[----:B--2---:R-:W-:Y:S01]  /*1520*/  STG.E desc[UR4][R2.64+0x4], R13 ;  /* 0x0000040d02007986 */ /* 0x004fe2000c101904 */
[----:B------:R-:W-:Y:S05]  /*1530*/  EXIT ;  /* 0x000000000000794d */ /* 0x000fea0003800000 */
.L_x_15:
[----:B------:R-:W-:-:S13]  /*1540*/  ISETP.GE.AND P0, PT, R17, R4, PT ;  /* 0x000000041100720c */ /* 0x000fda0003f06270 */
[----:B------:R-:W-:Y:S05]  /*1550*/  @P0 EXIT ;  /* 0x000000000000094d */ /* 0x000fea0003800000 */
[----:B------:R-:W-:Y:S01]  /*1560*/  IADD3 R6, PT, PT, R5, R0, RZ ;  /* 0x0000000005067210 */ /* 0x000fe20007ffe0ff */
[----:B------:R-:W-:Y:S01]  /*1570*/  BSSY.RECONVERGENT B2, `(.L_x_24) ;  /* 0x000001e000027945 */ /* 0x000fe20003800200 */
[C-C-:B------:R-:W-:Y:S01]  /*1580*/  IADD3 R5, PT, PT, R2.reuse, R3, R17.reuse ;  /* 0x0000000302057210 */ /* 0x140fe20007ffe011 */
[----:B------:R-:W-:-:S04]  /*1590*/  IMAD.IADD R2, R2, 0x1, R17 ;  /* 0x0000000102027824 */ /* 0x000fc800078e0211 */
[----:B------:R-:W-:Y:S01]  /*15a0*/  IMAD.IADD R5, R6, 0x1, -R5 ;  /* 0x0000000106057824 */ /* 0x000fe200078e0a05 */
[----:B------:R-:W-:-:S04]  /*15b0*/  IADD3 R2, PT, PT, R2, R3, -R6 ;  /* 0x0000000302027210 */ /* 0x000fc80007ffe806 */
[----:B------:R-:W-:Y:S02]  /*15c0*/  LOP3.LUT P1, R12, R5, 0x3, RZ, 0xc0, !PT ;  /* 0x00000003050c7812 */ /* 0x000fe4000782c0ff */
[----:B------:R-:W-:-:S11]  /*15d0*/  ISETP.GT.U32.AND P0, PT, R2, -0x4, PT ;  /* 0xfffffffc0200780c */ /* 0x000fd60003f04070 */
[----:B------:R-:W-:Y:S05]  /*15e0*/  @!P1 BRA `(.L_x_25) ;  /* 0x0000000000589947 */ /* 0x000fea0003800000 */
[----:B------:R-:W0:Y:S01]  /*15f0*/  LDCU.64 UR6, c[0x0][0x390] ;  /* 0x00007200ff0677ac */ /* 0x000e220008000a00 */
[----:B------:R-:W-:Y:S01]  /*1600*/  IMAD.WIDE R6, R3, 0x4, RZ ;  /* 0x0000000403067825 */ /* 0x000fe200078e02ff */
[----:B------:R-:W1:Y:S03]  /*1610*/  LDCU.64 UR8, c[0x0][0x3a0] ;  /* 0x00007400ff0877ac */ /* 0x000e660008000a00 */
[----:B------:R-:W-:-:S04]  /*1620*/  IMAD.WIDE R10, R0, 0x4, RZ ;  /* 0x00000004000a7825 */ /* 0x000fc800078e02ff */
[C---:B---3--:R-:W-:Y:S01]  /*1630*/  IMAD.WIDE.U32 R8, R15.reuse, 0x4, R6 ;  /* 0x000000040f087825 */ /* 0x048fe200078e0006 */
[----:B------:R-:W-:-:S03]  /*1640*/  IADD3 R15, PT, PT, R15, R12, RZ ;  /* 0x0000000c0f0f7210 */ /* 0x000fc60007ffe0ff */
[----:B------:R-:W-:Y:S01]  /*1650*/  IMAD.MOV R2, RZ, RZ, -R12 ;  /* 0x000000ffff027224 */ /* 0x000fe200078e0a0c */
[----:B0-----:R-:W-:Y:S02]  /*1660*/  IADD3 R6, P2, P3, -R10, UR6, R6 ;  /* 0x000000060a067c10 */ /* 0x001fe4000fb5e106 */
[----:B-1----:R-:W-:Y:S02]  /*1670*/  IADD3 R10, P1, PT, R8, UR8, RZ ;  /* 0x00000008080a7c10 */ /* 0x002fe4000ff3e0ff */
[----:B------:R-:W-:Y:S02]  /*1680*/  IADD3.X R7, PT, PT, ~R11, UR7, R7, P2, P3 ;  /* 0x000000070b077c10 */ /* 0x000fe400097e6507 */
[----:B------:R-:W-:-:S09]  /*1690*/  IADD3.X R11, PT, PT, R9, UR9, RZ, P1, !PT ;  /* 0x00000009090b7c10 */ /* 0x000fd20008ffe4ff */
.L_x_26:
[----:B0-----:R-:W-:-:S05]  /*16a0*/  IMAD.WIDE R8, R17, 0x4, R6 ;  /* 0x0000000411087825 */ /* 0x001fca00078e0206 */
[----:B------:R0:W2:Y:S01]  /*16b0*/  LDG.E R5, desc[UR4][R8.64] ;  /* 0x0000000408057981 */ /* 0x0000a2000c1e1900 */
[----:B------:R-:W-:Y:S02]  /*16c0*/  VIADD R2, R2, 0x1 ;  /* 0x0000000102027836 */ /* 0x000fe40000000000 */
[----:B------:R-:W-:-:S03]  /*16d0*/  VIADD R17, R17, 0x1 ;  /* 0x0000000111117836 */ /* 0x000fc60000000000 */
[----:B------:R-:W-:Y:S01]  /*16e0*/  ISETP.NE.AND P1, PT, R2, RZ, PT ;  /* 0x000000ff0200720c */ /* 0x000fe20003f25270 */
[----:B0-----:R-:W-:Y:S01]  /*16f0*/  IMAD.MOV.U32 R8, RZ, RZ, R10 ;  /* 0x000000ffff087224 */ /* 0x001fe200078e000a */
[----:B------:R-:W-:Y:S02]  /*1700*/  MOV R9, R11 ;  /* 0x0000000b00097202 */ /* 0x000fe40000000f00 */
[----:B------:R-:W-:-:S04]  /*1710*/  IADD3 R10, P2, PT, R10, 0x4, RZ ;  /* 0x000000040a0a7810 */ /* 0x000fc80007f5e0ff */
[----:B------:R-:W-:Y:S01]  /*1720*/  IADD3.X R11, PT, PT, RZ, R11, RZ, P2, !PT ;  /* 0x0000000bff0b7210 */ /* 0x000fe200017fe4ff */
[----:B--2---:R0:W-:Y:S04]  /*1730*/  STG.E desc[UR4][R8.64], R5 ;  /* 0x0000000508007986 */ /* 0x0041e8000c101904 */
[----:B------:R-:W-:Y:S05]  /*1740*/  @P1 BRA `(.L_x_26) ;  /* 0xfffffffc00d41947 */ /* 0x000fea000383ffff */
.L_x_25:
[----:B------:R-:W-:Y:S05]  /*1750*/  BSYNC.RECONVERGENT B2 ;  /* 0x0000000000027941 */ /* 0x000fea0003800200 */
.L_x_24:
[----:B------:R-:W-:Y:S05]  /*1760*/  @P0 EXIT ;  /* 0x000000000000094d */ /* 0x000fea0003800000 */
[----:B------:R-:W1:Y:S01]  /*1770*/  LDCU.64 UR6, c[0x0][0x390] ;  /* 0x00007200ff0677ac */ /* 0x000e620008000a00 */
[----:B------:R-:W-:Y:S01]  /*1780*/  IMAD.WIDE R6, R3, 0x4, RZ ;  /* 0x0000000403067825 */ /* 0x000fe200078e02ff */
[----:B------:R-:W-:Y:S01]  /*1790*/  BSSY.RECONVERGENT B2, `(.L_x_27) ;  /* 0x000003f000027945 */ /* 0x000fe20003800200 */
[----:B------:R-:W2:Y:S02]  /*17a0*/  LDCU.64 UR8, c[0x0][0x3a0] ;  /* 0x00007400ff0877ac */ /* 0x000ea40008000a00 */
[----:B0--3--:R-:W-:-:S04]  /*17b0*/  IMAD.WIDE R8, R0, 0x4, RZ ;  /* 0x0000000400087825 */ /* 0x009fc800078e02ff */
[----:B------:R-:W-:-:S04]  /*17c0*/  IMAD.WIDE.U32 R2, R15, 0x4, R6 ;  /* 0x000000040f027825 */ /* 0x000fc800078e0006 */
[----:B------:R-:W-:Y:S01]  /*17d0*/  IMAD.IADD R0, R4, 0x1, -R17 ;  /* 0x0000000104007824 */ /* 0x000fe200078e0a11 */
[----:B-1----:R-:W-:-:S04]  /*17e0*/  IADD3 R6, P1, P2, -R8, UR6, R6 ;  /* 0x0000000608067c10 */ /* 0x002fc8000fa3e106 */
[----:B------:R-:W-:Y:S02]  /*17f0*/  IADD3.X R7, PT, PT, ~R9, UR7, R7, P1, P2 ;  /* 0x0000000709077c10 */ /* 0x000fe40008fe4507 */
[----:B------:R-:W-:Y:S02]  /*1800*/  ISETP.GT.AND P1, PT, R0, 0xc, PT ;  /* 0x0000000c0000780c */ /* 0x000fe40003f24270 */
[----:B--2---:R-:W-:Y:S02]  /*1810*/  IADD3 R2, P0, PT, R2, UR8, RZ ;  /* 0x0000000802027c10 */ /* 0x004fe4000ff1e0ff */
[----:B------:R-:W-:Y:S02]  /*1820*/  IADD3 R6, P2, PT, R6, 0x8, RZ ;  /* 0x0000000806067810 */ /* 0x000fe40007f5e0ff */
[----:B------:R-:W-:-:S03]  /*1830*/  IADD3 R2, P3, PT, R2, 0x8, RZ ;  /* 0x0000000802027810 */ /* 0x000fc60007f7e0ff */
[----:B------:R-:W-:Y:S01]  /*1840*/  IMAD.X R7, RZ, RZ, R7, P2 ;  /* 0x000000ffff077224 */ /* 0x000fe200010e0607 */
[----:B------:R-:W-:Y:S02]  /*1850*/  IADD3.X R3, PT, PT, RZ, UR9, R3, P3, P0 ;  /* 0x00000009ff037c10 */ /* 0x000fe40009fe0403 */
[----:B------:R-:W-:Y:S01]  /*1860*/  PLOP3.LUT P0, PT, PT, PT, PT, 0x80, 0x8 ;  /* 0x000000000008781c */ /* 0x000fe20003f0f070 */
[----:B------:R-:W-:-:S12]  /*1870*/  @!P1 BRA `(.L_x_28) ;  /* 0x0000000000c09947 */ /* 0x000fd80003800000 */
[----:B------:R-:W-:Y:S02]  /*1880*/  PLOP3.LUT P0, PT, PT, PT, PT, 0x8, 0x80 ;  /* 0x000000000080781c */ /* 0x000fe40003f0e170 */
[----:B------:R-:W-:-:S11]  /*1890*/  IADD3 R0, PT, PT, R4, -0xc, RZ ;  /* 0xfffffff404007810 */ /* 0x000fd60007ffe0ff */
.L_x_29:
[----:B------:R-:W-:-:S05]  /*18a0*/  IMAD.WIDE R8, R17, 0x4, R6 ;  /* 0x0000000411087825 */ /* 0x000fca00078e0206 */
        /* <DEDUP_REMOVED lines=15> */
[----:B------:R-:W-:-:S03]  /*19a0*/  VIADD R9, R17, 0x8 ;  /* 0x0000000811097836 */ /* 0x000fc60000000000 */
        /* <DEDUP_REMOVED lines=9> */
[----:B------:R-:W-:-:S03]  /*1a40*/  IADD3 R11, PT, PT, R17, 0xc, RZ ;  /* 0x0000000c110b7810 */ /* 0x000fc60007ffe0ff */
        /* <DEDUP_REMOVED lines=13> */
[----:B------:R-:W-:-:S05]  /*1b20*/  IADD3 R8, P2, PT, R2, 0x40, RZ ;  /* 0x0000004002087810 */ /* 0x000fca0007f5e0ff */
[----:B------:R-:W-:Y:S01]  /*1b30*/  IMAD.X R9, RZ, RZ, R3, P2 ;  /* 0x000000ffff097224 */ /* 0x000fe200010e0603 */
[----:B--2---:R0:W-:Y:S02]  /*1b40*/  STG.E desc[UR4][R2.64+0x34], R5 ;  /* 0x0000340502007986 */ /* 0x0041e4000c101904 */
[----:B0-----:R-:W-:Y:S01]  /*1b50*/  MOV R2, R8 ;  /* 0x0000000800027202 */ /* 0x001fe20000000f00 */
[----:B------:R-:W-:Y:S01]  /*1b60*/  IMAD.MOV.U32 R3, RZ, RZ, R9 ;  /* 0x000000ffff037224 */ /* 0x000fe200078e0009 */
[----:B------:R-:W-:Y:S06]  /*1b70*/  @!P1 BRA `(.L_x_29) ;  /* 0xfffffffc00489947 */ /* 0x000fec000383ffff */
.L_x_28:
[----:B------:R-:W-:Y:S05]  /*1b80*/  BSYNC.RECONVERGENT B2 ;  /* 0x0000000000027941 */ /* 0x000fea0003800200 */
.L_x_27:
[----:B------:R-:W-:Y:S01]  /*1b90*/  IMAD.IADD R0, R4, 0x1, -R17 ;  /* 0x0000000104007824 */ /* 0x000fe200078e0a11 */
[----:B------:R-:W-:Y:S04]  /*1ba0*/  BSSY.RECONVERGENT B2, `(.L_x_30) ;  /* 0x000001c000027945 */ /* 0x000fe80003800200 */
        /* <DEDUP_REMOVED lines=8> */
[----:B------:R-:W-:-:S03]  /*1c30*/  IADD3 R11, PT, PT, R17, 0x4, RZ ;  /* 0x00000004110b7810 */ /* 0x000fc60007ffe0ff */
        /* <DEDUP_REMOVED lines=13> */
[----:B------:R-:W-:Y:S01]  /*1d10*/  PLOP3.LUT P0, PT, PT, PT, PT, 0x8, 0x80 ;  /* 0x000000000080781c */ /* 0x000fe20003f0e170 */
[----:B------:R-:W-:Y:S01]  /*1d20*/  VIADD R17, R17, 0x8 ;  /* 0x0000000811117836 */ /* 0x000fe20000000000 */
[----:B--2---:R0:W-:Y:S02]  /*1d30*/  STG.E desc[UR4][R2.64+0x14], R15 ;  /* 0x0000140f02007986 */ /* 0x0041e4000c101904 */
[----:B0-----:R-:W-:Y:S01]  /*1d40*/  MOV R2, R0 ;  /* 0x0000000000027202 */ /* 0x001fe20000000f00 */
[----:B------:R-:W-:-:S08]  /*1d50*/  IMAD.MOV.U32 R3, RZ, RZ, R9 ;  /* 0x000000ffff037224 */ /* 0x000fd000078e0009 */
.L_x_31:
[----:B------:R-:W-:Y:S05]  /*1d60*/  BSYNC.RECONVERGENT B2 ;  /* 0x0000000000027941 */ /* 0x000fea0003800200 */
.L_x_30:
[----:B------:R-:W-:-:S13]  /*1d70*/  ISETP.LT.OR P0, PT, R17, R4, P0 ;  /* 0x000000041100720c */ /* 0x000fda0000701670 */
[----:B------:R-:W-:Y:S05]  /*1d80*/  @!P0 EXIT ;  /* 0x000000000000894d */ /* 0x000fea0003800000 */
[----:B------:R-:W-:-:S05]  /*1d90*/  IMAD.WIDE R6, R17, 0x4, R6 ;  /* 0x0000000411067825 */ /* 0x000fca00078e0206 */
[----:B------:R-:W2:Y:S04]  /*1da0*/  LDG.E R5, desc[UR4][R6.64+-0x8] ;  /* 0xfffff80406057981 */ /* 0x000ea8000c1e1900 */
[----:B--2---:R-:W-:Y:S04]  /*1db0*/  STG.E desc[UR4][R2.64+-0x8], R5 ;  /* 0xfffff80502007986 */ /* 0x004fe8000c101904 */
[----:B------:R-:W2:Y:S04]  /*1dc0*/  LDG.E R9, desc[UR4][R6.64+-0x4] ;  /* 0xfffffc0406097981 */ /* 0x000ea8000c1e1900 */
[----:B--2---:R-:W-:Y:S04]  /*1dd0*/  STG.E desc[UR4][R2.64+-0x4], R9 ;  /* 0xfffffc0902007986 */ /* 0x004fe8000c101904 */
[----:B------:R-:W2:Y:S04]  /*1de0*/  LDG.E R11, desc[UR4][R6.64] ;  /* 0x00000004060b7981 */ /* 0x000ea8000c1e1900 */
[----:B--2---:R-:W-:Y:S04]  /*1df0*/  STG.E desc[UR4][R2.64], R11 ;  /* 0x0000000b02007986 */ /* 0x004fe8000c101904 */
[----:B------:R-:W2:Y:S04]  /*1e00*/  LDG.E R13, desc[UR4][R6.64+0x4] ;  /* 0x00000404060d7981 */ /* 0x000ea8000c1e1900 */
[----:B--2---:R-:W-:Y:S01]  /*1e10*/  STG.E desc[UR4][R2.64+0x4], R13 ;  /* 0x0000040d02007986 */ /* 0x004fe2000c101904 */
[----:B------:R-:W-:Y:S05]  /*1e20*/  EXIT ;  /* 0x000000000000794d */ /* 0x000fea0003800000 */
.L_x_32:
[----:B------:R-:W-:-:S00]  /*1e30*/  BRA `(.L_x_32) ;  /* 0xfffffffc00fc7947 */ /* 0x000fc0000383ffff */
[----:B------:R-:W-:-:S00]  /*1e40*/  NOP ;  /* 0x0000000000007918 */ /* 0x000fc00000000000 */
        /* <DEDUP_REMOVED lines=11> */
.L_x_35:


//--------------------- .text._Z11matrixInitCPii  --------------------------
	.section	.text._Z11matrixInitCPii,"ax",@progbits
	.align	128
        .global         _Z11matrixInitCPii
        .type           _Z11matrixInitCPii,@function
        .size           _Z11matrixInitCPii,(.L_x_36 - _Z11matrixInitCPii)
        .other          _Z11matrixInitCPii,@"STO_CUDA_ENTRY STV_DEFAULT"
_Z11matrixInitCPii:
.text._Z11matrixInitCPii:
[----:B------:R-:W-:Y:S01]  /*0000*/  LDC R1, c[0x0][0x37c] ;  /* 0x0000df00ff017b82 */ /* 0x000fe20000000800 */
[----:B------:R-:W0:Y:S07]  /*0010*/  S2R R0, SR_TID.X ;  /* 0x0000000000007919 */ /* 0x000e2e0000002100 */
[----:B------:R-:W0:Y:S01]  /*0020*/  S2UR UR4, SR_CTAID.X ;  /* 0x00000000000479c3 */ /* 0x000e220000002500 */
[----:B------:R-:W1:Y:S07]  /*0030*/  LDCU UR5, c[0x0][0x388] ;  /* 0x00007100ff0577ac */ /* 0x000e6e0008000800 */
[----:B------:R-:W0:Y:S02]  /*0040*/  LDC R5, c[0x0][0x360] ;  /* 0x0000d800ff057b82 */ /* 0x000e240000000800 */
[----:B0-----:R-:W-:-:S05]  /*0050*/  IMAD R5, R5, UR4, R0 ;  /* 0x0000000405057c24 */ /* 0x001fca000f8e0200 */
[----:B-1----:R-:W-:-:S13]  /*0060*/  ISETP.GE.AND P0, PT, R5, UR5, PT ;  /* 0x0000000505007c0c */ /* 0x002fda000bf06270 */
[----:B------:R-:W-:Y:S05]  /*0070*/  @P0 EXIT ;  /* 0x000000000000094d */ /* 0x000fea0003800000 */
[----:B------:R-:W0:Y:S01]  /*0080*/  LDC.64 R2, c[0x0][0x380] ;  /* 0x0000e000ff027b82 */ /* 0x000e220000000a00 */
[----:B------:R-:W1:Y:S01]  /*0090*/  LDCU.64 UR4, c[0x0][0x358] ;  /* 0x00006b00ff0477ac */ /* 0x000e620008000a00 */
[----:B0-----:R-:W-:-:S05]  /*00a0*/  IMAD.WIDE R2, R5, 0x4, R2 ;  /* 0x0000000405027825 */ /* 0x001fca00078e0202 */
[----:B-1----:R-:W-:Y:S01]  /*00b0*/  STG.E desc[UR4][R2.64], RZ ;  /* 0x000000ff02007986 */ /* 0x002fe2000c101904 */
[----:B------:R-:W-:Y:S05]  /*00c0*/  EXIT ;  /* 0x000000000000794d */ /* 0x000fea0003800000 */
.L_x_33:
        /* <DEDUP_REMOVED lines=11> */
.L_x_36:


//--------------------- .text._Z10matrixInitPii   --------------------------
	.section	.text._Z10matrixInitPii,"ax",@progbits
	.align	128
        .global         _Z10matrixInitPii
        .type           _Z10matrixInitPii,@function
        .size           _Z10matrixInitPii,(.L_x_37 - _Z10matrixInitPii)
        .other          _Z10matrixInitPii,@"STO_CUDA_ENTRY STV_DEFAULT"
_Z10matrixInitPii:
.text._Z10matrixInitPii:
        /* <DEDUP_REMOVED lines=11> */
[----:B-1----:R-:W-:Y:S01]  /*00b0*/  STG.E desc[UR4][R2.64], R5 ;  /* 0x0000000502007986 */ /* 0x002fe2000c101904 */
[----:B------:R-:W-:Y:S05]  /*00c0*/  EXIT ;  /* 0x000000000000794d */ /* 0x000fea0003800000 */
.L_x_34:
        /* <DEDUP_REMOVED lines=11> */
.L_x_37:


//--------------------- .nv.global.init           --------------------------
	.section	.nv.global.init,"aw",@progbits
	.align	4
.nv.global.init:
	.type		mrg32k3aM1SubSeq,@object
	.size		mrg32k3aM1SubSeq,(mrg32k3aM2SubSeq - mrg32k3aM1SubSeq)
mrg32k3aM1SubSeq:
        /*0000*/ 	.byte	0x0b, 0xcc, 0xee, 0x04, 0x73, 0x29, 0x8b, 0x6f, 0xf6, 0x53, 0x03, 0xf6, 0x23, 0xf6, 0xea, 0xda
        /* <DEDUP_REMOVED lines=125> */
	.type		mrg32k3aM2SubSeq,@object
	.size		mrg32k3aM2SubSeq,(mrg32k3aM1 - mrg32k3aM2SubSeq)
mrg32k3aM2SubSeq:
        /* <DEDUP_REMOVED lines=126> */
	.type		mrg32k3aM1,@object
	.size		mrg32k3aM1,(mrg32k3aM1Seq - mrg32k3aM1)
mrg32k3aM1:
        /* <DEDUP_REMOVED lines=144> */
	.type		mrg32k3aM1Seq,@object
	.size		mrg32k3aM1Seq,(mrg32k3aM2 - mrg32k3aM1Seq)
mrg32k3aM1Seq:
        /* <DEDUP_REMOVED lines=144> */
	.type		mrg32k3aM2,@object
	.size		mrg32k3aM2,(mrg32k3aM2Seq - mrg32k3aM2)
mrg32k3aM2:
        /* <DEDUP_REMOVED lines=144> */
	.type		mrg32k3aM2Seq,@object
	.size		mrg32k3aM2Seq,(precalc_xorwow_matrix - mrg32k3aM2Seq)
mrg32k3aM2Seq:
        /* <DEDUP_REMOVED lines=144> */
	.type		precalc_xorwow_matrix,@object
	.size		precalc_xorwow_matrix,(precalc_xorwow_offset_matrix - precalc_xorwow_matrix)
precalc_xorwow_matrix:
        /* <DEDUP_REMOVED lines=6400> */
	.type		precalc_xorwow_offset_matrix,@object
	.size		precalc_xorwow_offset_matrix,(.L_1 - precalc_xorwow_offset_matrix)
precalc_xorwow_offset_matrix:
        /* <DEDUP_REMOVED lines=6400> */
.L_1:


//--------------------- .nv.shared.reserved.0     --------------------------
	.section	.nv.shared.reserved.0,"aw",@nobits
	.weak		__nv_reservedSMEM_offset_0_alias
	.size		__nv_reservedSMEM_offset_0_alias, 0, 64
	.other		__nv_reservedSMEM_offset_0_alias,@"STO_CUDA_RESERVED_SHARED STV_DEFAULT"
__nv_reservedSMEM_offset_0_alias:
	.zero		0
	.zero		64


//--------------------- .nv.constant0._Z18merge_basic_kernelPiiS_iS_ --------------------------
	.section	.nv.constant0._Z18merge_basic_kernelPiiS_iS_,"a",@progbits
	.sectionflags	@""
	.align	4
.nv.constant0._Z18merge_basic_kernelPiiS_iS_:
	.zero		936


//--------------------- .nv.constant0._Z11matrixInitCPii --------------------------
	.section	.nv.constant0._Z11matrixInitCPii,"a",@progbits
	.sectionflags	@""
	.align	4
.nv.constant0._Z11matrixInitCPii:
	.zero		908


//--------------------- .nv.constant0._Z10matrixInitPii --------------------------
	.section	.nv.constant0._Z10matrixInitPii,"a",@progbits
	.sectionflags	@""
	.align	4
.nv.constant0._Z10matrixInitPii:
	.zero		908


//--------------------- SYMBOLS --------------------------

	.type		.nv.reservedSmem.offset0,@object
	.size		.nv.reservedSmem.offset0,0x4
